//
// Generated by NVIDIA NVVM Compiler
//
// Compiler Build ID: CL-36424714
// Cuda compilation tools, release 13.0, V13.0.88
// Based on NVVM 20.0.0
//

.version 9.0
.target sm_100
.address_size 64

	// .globl	_Z12cudaA_kernelPfS_ii
.extern .shared .align 16 .b8 temp[];

.visible .entry _Z12cudaA_kernelPfS_ii(
	.param .u64 .ptr .align 1 _Z12cudaA_kernelPfS_ii_param_0,
	.param .u64 .ptr .align 1 _Z12cudaA_kernelPfS_ii_param_1,
	.param .u32 _Z12cudaA_kernelPfS_ii_param_2,
	.param .u32 _Z12cudaA_kernelPfS_ii_param_3
)
{
	.reg .pred 	%p<3>;
	.reg .b32 	%r<20>;
	.reg .b32 	%f<5>;
	.reg .b64 	%rd<13>;

	ld.param.u64 	%rd3, [_Z12cudaA_kernelPfS_ii_param_0];
	ld.param.u64 	%rd4, [_Z12cudaA_kernelPfS_ii_param_1];
	ld.param.u32 	%r7, [_Z12cudaA_kernelPfS_ii_param_2];
	ld.param.u32 	%r6, [_Z12cudaA_kernelPfS_ii_param_3];
	cvta.to.global.u64 	%rd1, %rd4;
	mov.u32 	%r8, %ctaid.x;
	mov.u32 	%r9, %ntid.x;
	mov.u32 	%r10, %tid.x;
	mad.lo.s32 	%r1, %r8, %r9, %r10;
	mov.u32 	%r11, %ctaid.y;
	mov.u32 	%r12, %ntid.y;
	mov.u32 	%r13, %tid.y;
	mad.lo.s32 	%r2, %r11, %r12, %r13;
	mad.lo.s32 	%r3, %r7, %r1, %r2;
	mul.lo.s32 	%r14, %r7, %r7;
	mad.lo.s32 	%r15, %r7, %r2, %r1;
	max.s32 	%r16, %r3, %r15;
	setp.ge.s32 	%p1, %r16, %r14;
	@%p1 bra 	$L__BB0_3;
	cvta.to.global.u64 	%rd5, %rd3;
	mul.wide.s32 	%rd6, %r3, 4;
	add.s64 	%rd2, %rd5, %rd6;
	ld.global.f32 	%f2, [%rd2];
	mul.lo.s32 	%r17, %r6, %r7;
	add.s32 	%r18, %r17, %r1;
	mul.wide.s32 	%rd7, %r18, 4;
	add.s64 	%rd8, %rd1, %rd7;
	ld.global.f32 	%f3, [%rd8];
	add.s32 	%r19, %r17, %r2;
	mul.wide.s32 	%rd9, %r19, 4;
	add.s64 	%rd10, %rd5, %rd9;
	ld.global.f32 	%f4, [%rd10];
	add.f32 	%f1, %f3, %f4;
	setp.leu.f32 	%p2, %f2, %f1;
	@%p2 bra 	$L__BB0_3;
	mul.wide.s32 	%rd11, %r15, 4;
	add.s64 	%rd12, %rd1, %rd11;
	st.global.f32 	[%rd12], %f1;
	st.global.f32 	[%rd2], %f1;
$L__BB0_3:
	ret;

}
	// .globl	_Z12cudaB_kernelPfS_ii
.visible .entry _Z12cudaB_kernelPfS_ii(
	.param .u64 .ptr .align 1 _Z12cudaB_kernelPfS_ii_param_0,
	.param .u64 .ptr .align 1 _Z12cudaB_kernelPfS_ii_param_1,
	.param .u32 _Z12cudaB_kernelPfS_ii_param_2,
	.param .u32 _Z12cudaB_kernelPfS_ii_param_3
)
{
	.reg .pred 	%p<3>;
	.reg .b32 	%r<20>;
	.reg .b32 	%f<5>;
	.reg .b64 	%rd<13>;

	ld.param.u64 	%rd3, [_Z12cudaB_kernelPfS_ii_param_0];
	ld.param.u64 	%rd4, [_Z12cudaB_kernelPfS_ii_param_1];
	ld.param.u32 	%r5, [_Z12cudaB_kernelPfS_ii_param_2];
	ld.param.u32 	%r6, [_Z12cudaB_kernelPfS_ii_param_3];
	cvta.to.global.u64 	%rd1, %rd4;
	mov.u32 	%r7, %ctaid.x;
	mov.u32 	%r8, %ntid.x;
	mov.u32 	%r9, %tid.x;
	mad.lo.s32 	%r1, %r7, %r8, %r9;
	mov.u32 	%r10, %ctaid.y;
	mov.u32 	%r11, %ntid.y;
	mov.u32 	%r12, %tid.y;
	mad.lo.s32 	%r2, %r10, %r11, %r12;
	mul.lo.s32 	%r3, %r6, %r5;
	add.s32 	%r13, %r3, %r1;
	mul.wide.s32 	%rd5, %r13, 4;
	add.s64 	%rd6, %rd1, %rd5;
	ld.global.f32 	%f1, [%rd6];
	shl.b32 	%r14, %r9, 2;
	mov.u32 	%r15, temp;
	add.s32 	%r16, %r15, %r14;
	st.shared.f32 	[%r16], %f1;
	mad.lo.s32 	%r4, %r5, %r1, %r2;
	mul.lo.s32 	%r17, %r5, %r5;
	setp.ge.s32 	%p1, %r4, %r17;
	@%p1 bra 	$L__BB1_3;
	cvta.to.global.u64 	%rd7, %rd3;
	mul.wide.s32 	%rd8, %r4, 4;
	add.s64 	%rd2, %rd7, %rd8;
	ld.global.f32 	%f3, [%rd2];
	add.s32 	%r18, %r3, %r2;
	mul.wide.s32 	%rd9, %r18, 4;
	add.s64 	%rd10, %rd7, %rd9;
	ld.global.f32 	%f4, [%rd10];
	add.f32 	%f2, %f1, %f4;
	setp.leu.f32 	%p2, %f3, %f2;
	@%p2 bra 	$L__BB1_3;
	mad.lo.s32 	%r19, %r5, %r2, %r1;
	mul.wide.s32 	%rd11, %r19, 4;
	add.s64 	%rd12, %rd1, %rd11;
	st.global.f32 	[%rd12], %f2;
	st.global.f32 	[%rd2], %f2;
$L__BB1_3:
	ret;

}
	// .globl	_Z12cudaC_kernelPfS_iii
.visible .entry _Z12cudaC_kernelPfS_iii(
	.param .u64 .ptr .align 1 _Z12cudaC_kernelPfS_iii_param_0,
	.param .u64 .ptr .align 1 _Z12cudaC_kernelPfS_iii_param_1,
	.param .u32 _Z12cudaC_kernelPfS_iii_param_2,
	.param .u32 _Z12cudaC_kernelPfS_iii_param_3,
	.param .u32 _Z12cudaC_kernelPfS_iii_param_4
)
{
	.reg .pred 	%p<34>;
	.reg .b32 	%r<196>;
	.reg .b32 	%f<77>;
	.reg .b64 	%rd<60>;

	ld.param.u64 	%rd7, [_Z12cudaC_kernelPfS_iii_param_0];
	ld.param.u64 	%rd8, [_Z12cudaC_kernelPfS_iii_param_1];
	ld.param.u32 	%r81, [_Z12cudaC_kernelPfS_iii_param_2];
	ld.param.u32 	%r82, [_Z12cudaC_kernelPfS_iii_param_3];
	ld.param.u32 	%r83, [_Z12cudaC_kernelPfS_iii_param_4];
	cvta.to.global.u64 	%rd1, %rd8;
	cvta.to.global.u64 	%rd2, %rd7;
	mov.u32 	%r1, %ntid.x;
	mul.lo.s32 	%r84, %r83, %r1;
	shl.b32 	%r85, %r84, 2;
	mov.u32 	%r86, temp;
	add.s32 	%r2, %r86, %r85;
	mov.u32 	%r87, %ctaid.x;
	mov.u32 	%r3, %tid.x;
	mad.lo.s32 	%r4, %r87, %r1, %r3;
	mov.u32 	%r88, %ctaid.y;
	mov.u32 	%r5, %tid.y;
	mad.lo.s32 	%r6, %r88, %r1, %r5;
	setp.lt.s32 	%p1, %r83, 1;
	@%p1 bra 	$L__BB2_12;
	mul.lo.s32 	%r90, %r82, %r81;
	mad.lo.s32 	%r7, %r83, %r4, %r90;
	mul.lo.s32 	%r8, %r83, %r3;
	mad.lo.s32 	%r9, %r83, %r6, %r90;
	mul.lo.s32 	%r10, %r83, %r5;
	and.b32  	%r11, %r83, 7;
	setp.lt.u32 	%p2, %r83, 8;
	mov.b32 	%r179, 0;
	@%p2 bra 	$L__BB2_4;
	and.b32  	%r179, %r83, 2147483640;
	mov.b32 	%r177, 0;
$L__BB2_3:
	.pragma "nounroll";
	add.s32 	%r92, %r7, %r177;
	mul.wide.s32 	%rd9, %r92, 4;
	add.s64 	%rd10, %rd1, %rd9;
	ld.global.f32 	%f17, [%rd10];
	add.s32 	%r93, %r177, %r8;
	shl.b32 	%r94, %r93, 2;
	add.s32 	%r96, %r86, %r94;
	st.shared.f32 	[%r96], %f17;
	add.s32 	%r97, %r9, %r177;
	mul.wide.s32 	%rd11, %r97, 4;
	add.s64 	%rd12, %rd2, %rd11;
	ld.global.f32 	%f18, [%rd12];
	add.s32 	%r98, %r177, %r10;
	shl.b32 	%r99, %r98, 2;
	add.s32 	%r100, %r2, %r99;
	st.shared.f32 	[%r100], %f18;
	ld.global.f32 	%f19, [%rd10+4];
	st.shared.f32 	[%r96+4], %f19;
	ld.global.f32 	%f20, [%rd12+4];
	st.shared.f32 	[%r100+4], %f20;
	ld.global.f32 	%f21, [%rd10+8];
	st.shared.f32 	[%r96+8], %f21;
	ld.global.f32 	%f22, [%rd12+8];
	st.shared.f32 	[%r100+8], %f22;
	ld.global.f32 	%f23, [%rd10+12];
	st.shared.f32 	[%r96+12], %f23;
	ld.global.f32 	%f24, [%rd12+12];
	st.shared.f32 	[%r100+12], %f24;
	ld.global.f32 	%f25, [%rd10+16];
	st.shared.f32 	[%r96+16], %f25;
	ld.global.f32 	%f26, [%rd12+16];
	st.shared.f32 	[%r100+16], %f26;
	ld.global.f32 	%f27, [%rd10+20];
	st.shared.f32 	[%r96+20], %f27;
	ld.global.f32 	%f28, [%rd12+20];
	st.shared.f32 	[%r100+20], %f28;
	ld.global.f32 	%f29, [%rd10+24];
	st.shared.f32 	[%r96+24], %f29;
	ld.global.f32 	%f30, [%rd12+24];
	st.shared.f32 	[%r100+24], %f30;
	ld.global.f32 	%f31, [%rd10+28];
	st.shared.f32 	[%r96+28], %f31;
	ld.global.f32 	%f32, [%rd12+28];
	st.shared.f32 	[%r100+28], %f32;
	add.s32 	%r177, %r177, 8;
	setp.ne.s32 	%p3, %r177, %r179;
	@%p3 bra 	$L__BB2_3;
$L__BB2_4:
	setp.eq.s32 	%p4, %r11, 0;
	@%p4 bra 	$L__BB2_12;
	and.b32  	%r16, %r83, 3;
	setp.lt.u32 	%p5, %r11, 4;
	@%p5 bra 	$L__BB2_7;
	add.s32 	%r101, %r7, %r179;
	mul.wide.s32 	%rd13, %r101, 4;
	add.s64 	%rd14, %rd1, %rd13;
	ld.global.f32 	%f33, [%rd14];
	add.s32 	%r102, %r179, %r8;
	shl.b32 	%r103, %r102, 2;
	add.s32 	%r105, %r86, %r103;
	st.shared.f32 	[%r105], %f33;
	add.s32 	%r106, %r9, %r179;
	mul.wide.s32 	%rd15, %r106, 4;
	add.s64 	%rd16, %rd2, %rd15;
	ld.global.f32 	%f34, [%rd16];
	add.s32 	%r107, %r179, %r10;
	shl.b32 	%r108, %r107, 2;
	add.s32 	%r109, %r2, %r108;
	st.shared.f32 	[%r109], %f34;
	ld.global.f32 	%f35, [%rd14+4];
	st.shared.f32 	[%r105+4], %f35;
	ld.global.f32 	%f36, [%rd16+4];
	st.shared.f32 	[%r109+4], %f36;
	ld.global.f32 	%f37, [%rd14+8];
	st.shared.f32 	[%r105+8], %f37;
	ld.global.f32 	%f38, [%rd16+8];
	st.shared.f32 	[%r109+8], %f38;
	ld.global.f32 	%f39, [%rd14+12];
	st.shared.f32 	[%r105+12], %f39;
	ld.global.f32 	%f40, [%rd16+12];
	st.shared.f32 	[%r109+12], %f40;
	add.s32 	%r179, %r179, 4;
$L__BB2_7:
	setp.eq.s32 	%p6, %r16, 0;
	@%p6 bra 	$L__BB2_12;
	setp.eq.s32 	%p7, %r16, 1;
	@%p7 bra 	$L__BB2_10;
	add.s32 	%r110, %r7, %r179;
	mul.wide.s32 	%rd17, %r110, 4;
	add.s64 	%rd18, %rd1, %rd17;
	ld.global.f32 	%f41, [%rd18];
	add.s32 	%r111, %r179, %r8;
	shl.b32 	%r112, %r111, 2;
	add.s32 	%r114, %r86, %r112;
	st.shared.f32 	[%r114], %f41;
	add.s32 	%r115, %r9, %r179;
	mul.wide.s32 	%rd19, %r115, 4;
	add.s64 	%rd20, %rd2, %rd19;
	ld.global.f32 	%f42, [%rd20];
	add.s32 	%r116, %r179, %r10;
	shl.b32 	%r117, %r116, 2;
	add.s32 	%r118, %r2, %r117;
	st.shared.f32 	[%r118], %f42;
	ld.global.f32 	%f43, [%rd18+4];
	st.shared.f32 	[%r114+4], %f43;
	ld.global.f32 	%f44, [%rd20+4];
	st.shared.f32 	[%r118+4], %f44;
	add.s32 	%r179, %r179, 2;
$L__BB2_10:
	and.b32  	%r119, %r83, 1;
	setp.eq.b32 	%p8, %r119, 1;
	not.pred 	%p9, %p8;
	@%p9 bra 	$L__BB2_12;
	add.s32 	%r120, %r7, %r179;
	mul.wide.s32 	%rd21, %r120, 4;
	add.s64 	%rd22, %rd1, %rd21;
	ld.global.f32 	%f45, [%rd22];
	add.s32 	%r121, %r179, %r8;
	shl.b32 	%r122, %r121, 2;
	add.s32 	%r124, %r86, %r122;
	st.shared.f32 	[%r124], %f45;
	add.s32 	%r125, %r9, %r179;
	mul.wide.s32 	%rd23, %r125, 4;
	add.s64 	%rd24, %rd2, %rd23;
	ld.global.f32 	%f46, [%rd24];
	add.s32 	%r126, %r179, %r10;
	shl.b32 	%r127, %r126, 2;
	add.s32 	%r128, %r2, %r127;
	st.shared.f32 	[%r128], %f46;
$L__BB2_12:
	setp.lt.s32 	%p10, %r83, 1;
	bar.sync 	0;
	@%p10 bra 	$L__BB2_55;
	mul.lo.s32 	%r21, %r83, %r4;
	mul.lo.s32 	%r22, %r83, %r6;
	mul.lo.s32 	%r23, %r83, %r3;
	mul.lo.s32 	%r24, %r83, %r5;
	and.b32  	%r25, %r83, 7;
	and.b32  	%r26, %r83, 3;
	and.b32  	%r27, %r83, 2147483640;
	and.b32  	%r28, %r83, 1;
	neg.s32 	%r29, %r27;
	add.s32 	%r130, %r22, 7;
	mad.lo.s32 	%r30, %r81, %r130, %r21;
	shl.b32 	%r31, %r81, 3;
	add.s32 	%r131, %r22, 6;
	mad.lo.s32 	%r32, %r81, %r131, %r21;
	add.s32 	%r132, %r22, 5;
	mad.lo.s32 	%r33, %r81, %r132, %r21;
	add.s32 	%r133, %r22, 4;
	mad.lo.s32 	%r34, %r81, %r133, %r21;
	add.s32 	%r134, %r22, 3;
	mad.lo.s32 	%r35, %r81, %r134, %r21;
	add.s32 	%r135, %r22, 2;
	mad.lo.s32 	%r36, %r81, %r135, %r21;
	mad.lo.s32 	%r136, %r81, %r22, %r81;
	add.s32 	%r37, %r21, %r136;
	mad.lo.s32 	%r137, %r81, %r6, %r4;
	mul.lo.s32 	%r38, %r83, %r137;
	shl.b32 	%r138, %r1, 2;
	shl.b32 	%r139, %r5, 2;
	add.s32 	%r140, %r138, %r139;
	mad.lo.s32 	%r142, %r83, %r140, %r86;
	add.s32 	%r39, %r142, 16;
	mov.b32 	%r181, 0;
$L__BB2_14:
	setp.lt.u32 	%p11, %r83, 8;
	add.s32 	%r41, %r181, %r21;
	mad.lo.s32 	%r42, %r41, %r81, %r22;
	add.s32 	%r144, %r181, %r23;
	shl.b32 	%r145, %r144, 2;
	mov.u32 	%r146, temp;
	add.s32 	%r147, %r146, %r145;
	ld.shared.f32 	%f1, [%r147];
	mov.b32 	%r194, 0;
	@%p11 bra 	$L__BB2_33;
	add.s32 	%r191, %r30, %r181;
	add.s32 	%r190, %r32, %r181;
	add.s32 	%r189, %r33, %r181;
	add.s32 	%r188, %r34, %r181;
	add.s32 	%r187, %r35, %r181;
	add.s32 	%r186, %r36, %r181;
	add.s32 	%r185, %r37, %r181;
	add.s32 	%r184, %r38, %r181;
	mov.u32 	%r182, %r39;
	mov.u32 	%r183, %r42;
	mov.u32 	%r192, %r29;
$L__BB2_16:
	.pragma "nounroll";
	mul.wide.s32 	%rd25, %r183, 4;
	add.s64 	%rd26, %rd2, %rd25;
	add.s64 	%rd3, %rd26, 16;
	ld.global.f32 	%f47, [%rd26];
	ld.shared.f32 	%f48, [%r182+-16];
	add.f32 	%f2, %f1, %f48;
	setp.leu.f32 	%p12, %f47, %f2;
	@%p12 bra 	$L__BB2_18;
	mul.wide.s32 	%rd27, %r184, 4;
	add.s64 	%rd28, %rd1, %rd27;
	st.global.f32 	[%rd28], %f2;
	st.global.f32 	[%rd3+-16], %f2;
$L__BB2_18:
	ld.global.f32 	%f49, [%rd3+-12];
	ld.shared.f32 	%f50, [%r182+-12];
	add.f32 	%f3, %f1, %f50;
	setp.leu.f32 	%p13, %f49, %f3;
	@%p13 bra 	$L__BB2_20;
	mul.wide.s32 	%rd29, %r185, 4;
	add.s64 	%rd30, %rd1, %rd29;
	st.global.f32 	[%rd30], %f3;
	st.global.f32 	[%rd3+-12], %f3;
$L__BB2_20:
	ld.global.f32 	%f51, [%rd3+-8];
	ld.shared.f32 	%f52, [%r182+-8];
	add.f32 	%f4, %f1, %f52;
	setp.leu.f32 	%p14, %f51, %f4;
	@%p14 bra 	$L__BB2_22;
	mul.wide.s32 	%rd31, %r186, 4;
	add.s64 	%rd32, %rd1, %rd31;
	st.global.f32 	[%rd32], %f4;
	st.global.f32 	[%rd3+-8], %f4;
$L__BB2_22:
	ld.global.f32 	%f53, [%rd3+-4];
	ld.shared.f32 	%f54, [%r182+-4];
	add.f32 	%f5, %f1, %f54;
	setp.leu.f32 	%p15, %f53, %f5;
	@%p15 bra 	$L__BB2_24;
	mul.wide.s32 	%rd33, %r187, 4;
	add.s64 	%rd34, %rd1, %rd33;
	st.global.f32 	[%rd34], %f5;
	st.global.f32 	[%rd3+-4], %f5;
$L__BB2_24:
	ld.global.f32 	%f55, [%rd3];
	ld.shared.f32 	%f56, [%r182];
	add.f32 	%f6, %f1, %f56;
	setp.leu.f32 	%p16, %f55, %f6;
	@%p16 bra 	$L__BB2_26;
	mul.wide.s32 	%rd35, %r188, 4;
	add.s64 	%rd36, %rd1, %rd35;
	st.global.f32 	[%rd36], %f6;
	st.global.f32 	[%rd3], %f6;
$L__BB2_26:
	ld.global.f32 	%f57, [%rd3+4];
	ld.shared.f32 	%f58, [%r182+4];
	add.f32 	%f7, %f1, %f58;
	setp.leu.f32 	%p17, %f57, %f7;
	@%p17 bra 	$L__BB2_28;
	mul.wide.s32 	%rd37, %r189, 4;
	add.s64 	%rd38, %rd1, %rd37;
	st.global.f32 	[%rd38], %f7;
	st.global.f32 	[%rd3+4], %f7;
$L__BB2_28:
	ld.global.f32 	%f59, [%rd3+8];
	ld.shared.f32 	%f60, [%r182+8];
	add.f32 	%f8, %f1, %f60;
	setp.leu.f32 	%p18, %f59, %f8;
	@%p18 bra 	$L__BB2_30;
	mul.wide.s32 	%rd39, %r190, 4;
	add.s64 	%rd40, %rd1, %rd39;
	st.global.f32 	[%rd40], %f8;
	st.global.f32 	[%rd3+8], %f8;
$L__BB2_30:
	ld.global.f32 	%f61, [%rd3+12];
	ld.shared.f32 	%f62, [%r182+12];
	add.f32 	%f9, %f1, %f62;
	setp.leu.f32 	%p19, %f61, %f9;
	@%p19 bra 	$L__BB2_32;
	mul.wide.s32 	%rd41, %r191, 4;
	add.s64 	%rd42, %rd1, %rd41;
	st.global.f32 	[%rd42], %f9;
	st.global.f32 	[%rd3+12], %f9;
$L__BB2_32:
	add.s32 	%r192, %r192, 8;
	add.s32 	%r191, %r191, %r31;
	add.s32 	%r190, %r190, %r31;
	add.s32 	%r189, %r189, %r31;
	add.s32 	%r188, %r188, %r31;
	add.s32 	%r187, %r187, %r31;
	add.s32 	%r186, %r186, %r31;
	add.s32 	%r185, %r185, %r31;
	add.s32 	%r184, %r184, %r31;
	add.s32 	%r183, %r183, 8;
	add.s32 	%r182, %r182, 32;
	setp.ne.s32 	%p20, %r192, 0;
	mov.u32 	%r194, %r27;
	@%p20 bra 	$L__BB2_16;
$L__BB2_33:
	setp.eq.s32 	%p21, %r25, 0;
	@%p21 bra 	$L__BB2_54;
	add.s32 	%r148, %r25, -1;
	setp.lt.u32 	%p22, %r148, 3;
	@%p22 bra 	$L__BB2_44;
	add.s32 	%r149, %r42, %r194;
	mul.wide.s32 	%rd43, %r149, 4;
	add.s64 	%rd4, %rd2, %rd43;
	ld.global.f32 	%f63, [%rd4];
	add.s32 	%r150, %r194, %r24;
	shl.b32 	%r151, %r150, 2;
	add.s32 	%r74, %r2, %r151;
	ld.shared.f32 	%f64, [%r74];
	add.f32 	%f10, %f1, %f64;
	setp.leu.f32 	%p23, %f63, %f10;
	@%p23 bra 	$L__BB2_37;
	add.s32 	%r152, %r194, %r22;
	mad.lo.s32 	%r153, %r152, %r81, %r41;
	mul.wide.s32 	%rd44, %r153, 4;
	add.s64 	%rd45, %rd1, %rd44;
	st.global.f32 	[%rd45], %f10;
	st.global.f32 	[%rd4], %f10;
$L__BB2_37:
	ld.global.f32 	%f65, [%rd4+4];
	ld.shared.f32 	%f66, [%r74+4];
	add.f32 	%f11, %f1, %f66;
	setp.leu.f32 	%p24, %f65, %f11;
	@%p24 bra 	$L__BB2_39;
	add.s32 	%r154, %r194, %r22;
	mad.lo.s32 	%r155, %r81, %r154, %r81;
	add.s32 	%r156, %r155, %r41;
	mul.wide.s32 	%rd46, %r156, 4;
	add.s64 	%rd47, %rd1, %rd46;
	st.global.f32 	[%rd47], %f11;
	st.global.f32 	[%rd4+4], %f11;
$L__BB2_39:
	ld.global.f32 	%f67, [%rd4+8];
	ld.shared.f32 	%f68, [%r74+8];
	add.f32 	%f12, %f1, %f68;
	setp.leu.f32 	%p25, %f67, %f12;
	@%p25 bra 	$L__BB2_41;
	add.s32 	%r157, %r194, %r22;
	add.s32 	%r158, %r157, 2;
	mad.lo.s32 	%r159, %r158, %r81, %r41;
	mul.wide.s32 	%rd48, %r159, 4;
	add.s64 	%rd49, %rd1, %rd48;
	st.global.f32 	[%rd49], %f12;
	st.global.f32 	[%rd4+8], %f12;
$L__BB2_41:
	ld.global.f32 	%f69, [%rd4+12];
	ld.shared.f32 	%f70, [%r74+12];
	add.f32 	%f13, %f1, %f70;
	setp.leu.f32 	%p26, %f69, %f13;
	@%p26 bra 	$L__BB2_43;
	add.s32 	%r160, %r194, %r22;
	add.s32 	%r161, %r160, 3;
	mad.lo.s32 	%r162, %r161, %r81, %r41;
	mul.wide.s32 	%rd50, %r162, 4;
	add.s64 	%rd51, %rd1, %rd50;
	st.global.f32 	[%rd51], %f13;
	st.global.f32 	[%rd4+12], %f13;
$L__BB2_43:
	add.s32 	%r194, %r194, 4;
$L__BB2_44:
	setp.eq.s32 	%p27, %r26, 0;
	@%p27 bra 	$L__BB2_54;
	setp.eq.s32 	%p28, %r26, 1;
	@%p28 bra 	$L__BB2_51;
	add.s32 	%r163, %r42, %r194;
	mul.wide.s32 	%rd52, %r163, 4;
	add.s64 	%rd5, %rd2, %rd52;
	ld.global.f32 	%f71, [%rd5];
	add.s32 	%r164, %r194, %r24;
	shl.b32 	%r165, %r164, 2;
	add.s32 	%r77, %r2, %r165;
	ld.shared.f32 	%f72, [%r77];
	add.f32 	%f14, %f1, %f72;
	setp.leu.f32 	%p29, %f71, %f14;
	@%p29 bra 	$L__BB2_48;
	add.s32 	%r166, %r194, %r22;
	mad.lo.s32 	%r167, %r166, %r81, %r41;
	mul.wide.s32 	%rd53, %r167, 4;
	add.s64 	%rd54, %rd1, %rd53;
	st.global.f32 	[%rd54], %f14;
	st.global.f32 	[%rd5], %f14;
$L__BB2_48:
	ld.global.f32 	%f73, [%rd5+4];
	ld.shared.f32 	%f74, [%r77+4];
	add.f32 	%f15, %f1, %f74;
	setp.leu.f32 	%p30, %f73, %f15;
	@%p30 bra 	$L__BB2_50;
	add.s32 	%r168, %r194, %r22;
	mad.lo.s32 	%r169, %r81, %r168, %r81;
	add.s32 	%r170, %r169, %r41;
	mul.wide.s32 	%rd55, %r170, 4;
	add.s64 	%rd56, %rd1, %rd55;
	st.global.f32 	[%rd56], %f15;
	st.global.f32 	[%rd5+4], %f15;
$L__BB2_50:
	add.s32 	%r194, %r194, 2;
$L__BB2_51:
	setp.eq.s32 	%p31, %r28, 0;
	@%p31 bra 	$L__BB2_54;
	add.s32 	%r171, %r42, %r194;
	mul.wide.s32 	%rd57, %r171, 4;
	add.s64 	%rd6, %rd2, %rd57;
	ld.global.f32 	%f75, [%rd6];
	add.s32 	%r172, %r194, %r24;
	shl.b32 	%r173, %r172, 2;
	add.s32 	%r174, %r2, %r173;
	ld.shared.f32 	%f76, [%r174];
	add.f32 	%f16, %f1, %f76;
	setp.leu.f32 	%p32, %f75, %f16;
	@%p32 bra 	$L__BB2_54;
	add.s32 	%r175, %r194, %r22;
	mad.lo.s32 	%r176, %r175, %r81, %r41;
	mul.wide.s32 	%rd58, %r176, 4;
	add.s64 	%rd59, %rd1, %rd58;
	st.global.f32 	[%rd59], %f16;
	st.global.f32 	[%rd6], %f16;
$L__BB2_54:
	add.s32 	%r181, %r181, 1;
	setp.ne.s32 	%p33, %r181, %r83;
	@%p33 bra 	$L__BB2_14;
$L__BB2_55:
	ret;

}


// ===== COMPILED SASS (sm_100) =====

	.target	sm_100

	.elftype	@"ET_EXEC"


//--------------------- .note.nv.tkinfo           --------------------------
	.section	.note.nv.tkinfo,"",@"SHT_NOTE"
	.sectionflags	@"SHF_NOTE_NV_TKINFO"
	.tkinfo
        /*0018*/ 	.word	0x00000002
        /*0030*/ 	.string	""
        /*0030*/ 	.string	"ptxas"
        /*0030*/ 	.string	"Cuda compilation tools, release 13.0, V13.0.88"
        /*0030*/ 	.string	"Build cuda_13.0.r13.0/compiler.36424714_0"
        /*0030*/ 	.string	"-arch sm_100 -m 64 "



//--------------------- .note.nv.cuinfo           --------------------------
	.section	.note.nv.cuinfo,"",@"SHT_NOTE"
	.sectionflags	@"SHF_NOTE_NV_CUINFO"
        /*0018*/ 	.short	0x0002
        /*001a*/ 	.short	0x0064
        /*001c*/ 	.short	0x0082
	.zero		2


//--------------------- .nv.info                  --------------------------
	.section	.nv.info,"",@"SHT_CUDA_INFO"
	.align	4


	//----- nvinfo : EIATTR_REGCOUNT
	.align		4
        /*0000*/ 	.byte	0x04, 0x2f
        /*0002*/ 	.short	(.L_1 - .L_0)
	.align		4
.L_0:
        /*0004*/ 	.word	index@(_Z12cudaA_kernelPfS_ii)
        /*0008*/ 	.word	0x0000000e


	//----- nvinfo : EIATTR_FRAME_SIZE
	.align		4
.L_1:
        /*000c*/ 	.byte	0x04, 0x11
        /*000e*/ 	.short	(.L_3 - .L_2)
	.align		4
.L_2:
        /*0010*/ 	.word	index@(_Z12cudaA_kernelPfS_ii)
        /*0014*/ 	.word	0x00000000


	//----- nvinfo : EIATTR_REGCOUNT
	.align		4
.L_3:
        /*0018*/ 	.byte	0x04, 0x2f
        /*001a*/ 	.short	(.L_5 - .L_4)
	.align		4
.L_4:
        /*001c*/ 	.word	index@(_Z12cudaB_kernelPfS_ii)
        /*0020*/ 	.word	0x00000010


	//----- nvinfo : EIATTR_FRAME_SIZE
	.align		4
.L_5:
        /*0024*/ 	.byte	0x04, 0x11
        /*0026*/ 	.short	(.L_7 - .L_6)
	.align		4
.L_6:
        /*0028*/ 	.word	index@(_Z12cudaB_kernelPfS_ii)
        /*002c*/ 	.word	0x00000000


	//----- nvinfo : EIATTR_REGCOUNT
	.align		4
.L_7:
        /*0030*/ 	.byte	0x04, 0x2f
        /*0032*/ 	.short	(.L_9 - .L_8)
	.align		4
.L_8:
        /*0034*/ 	.word	index@(_Z12cudaC_kernelPfS_iii)
        /*0038*/ 	.word	0x00000028


	//----- nvinfo : EIATTR_FRAME_SIZE
	.align		4
.L_9:
        /*003c*/ 	.byte	0x04, 0x11
        /*003e*/ 	.short	(.L_11 - .L_10)
	.align		4
.L_10:
        /*0040*/ 	.word	index@(_Z12cudaC_kernelPfS_iii)
        /*0044*/ 	.word	0x00000000


	//----- nvinfo : EIATTR_MIN_STACK_SIZE
	.align		4
.L_11:
        /*0048*/ 	.byte	0x04, 0x12
        /*004a*/ 	.short	(.L_13 - .L_12)
	.align		4
.L_12:
        /*004c*/ 	.word	index@(_Z12cudaC_kernelPfS_iii)
        /*0050*/ 	.word	0x00000000


	//----- nvinfo : EIATTR_MIN_STACK_SIZE
	.align		4
.L_13:
        /*0054*/ 	.byte	0x04, 0x12
        /*0056*/ 	.short	(.L_15 - .L_14)
	.align		4
.L_14:
        /*0058*/ 	.word	index@(_Z12cudaB_kernelPfS_ii)
        /*005c*/ 	.word	0x00000000


	//----- nvinfo : EIATTR_MIN_STACK_SIZE
	.align		4
.L_15:
        /*0060*/ 	.byte	0x04, 0x12
        /*0062*/ 	.short	(.L_17 - .L_16)
	.align		4
.L_16:
        /*0064*/ 	.word	index@(_Z12cudaA_kernelPfS_ii)
        /*0068*/ 	.word	0x00000000
.L_17:


//--------------------- .nv.compat                --------------------------
	.section	.nv.compat,"",@"SHT_CUDA_COMPAT_INFO"
	.align	4
        /*0000*/ 	.byte	0x02, 0x09, 0x00, 0x00, 0x02, 0x02, 0x01, 0x00, 0x02, 0x05, 0x05, 0x00, 0x03, 0x07, 0x01, 0x01
        /*0010*/ 	.byte	0x02, 0x03, 0x00, 0x00, 0x02, 0x06, 0x01, 0x00, 0x04, 0x0b, 0x08, 0x00, 0x09, 0x00, 0x00, 0x00
        /*0020*/ 	.byte	0x00, 0x00, 0x00, 0x00


//--------------------- .nv.info._Z12cudaC_kernelPfS_iii --------------------------
	.section	.nv.info._Z12cudaC_kernelPfS_iii,"",@"SHT_CUDA_INFO"
	.sectionflags	@""
	.align	4


	//----- nvinfo : EIATTR_CUDA_API_VERSION
	.align		4
        /*0000*/ 	.byte	0x04, 0x37
        /*0002*/ 	.short	(.L_19 - .L_18)
.L_18:
        /*0004*/ 	.word	0x00000082


	//----- nvinfo : EIATTR_KPARAM_INFO
	.align		4
.L_19:
        /*0008*/ 	.byte	0x04, 0x17
        /*000a*/ 	.short	(.L_21 - .L_20)
.L_20:
        /*000c*/ 	.word	0x00000000
        /*0010*/ 	.short	0x0004
        /*0012*/ 	.short	0x0018
        /*0014*/ 	.byte	0x00, 0xf0, 0x11, 0x00


	//----- nvinfo : EIATTR_KPARAM_INFO
	.align		4
.L_21:
        /*0018*/ 	.byte	0x04, 0x17
        /*001a*/ 	.short	(.L_23 - .L_22)
.L_22:
        /*001c*/ 	.word	0x00000000
        /*0020*/ 	.short	0x0003
        /*0022*/ 	.short	0x0014
        /*0024*/ 	.byte	0x00, 0xf0, 0x11, 0x00


	//----- nvinfo : EIATTR_KPARAM_INFO
	.align		4
.L_23:
        /*0028*/ 	.byte	0x04, 0x17
        /*002a*/ 	.short	(.L_25 - .L_24)
.L_24:
        /*002c*/ 	.word	0x00000000
        /*0030*/ 	.short	0x0002
        /*0032*/ 	.short	0x0010
        /*0034*/ 	.byte	0x00, 0xf0, 0x11, 0x00


	//----- nvinfo : EIATTR_KPARAM_INFO
	.align		4
.L_25:
        /*0038*/ 	.byte	0x04, 0x17
        /*003a*/ 	.short	(.L_27 - .L_26)
.L_26:
        /*003c*/ 	.word	0x00000000
        /*0040*/ 	.short	0x0001
        /*0042*/ 	.short	0x0008
        /*0044*/ 	.byte	0x00, 0xf5, 0x21, 0x00


	//----- nvinfo : EIATTR_KPARAM_INFO
	.align		4
.L_27:
        /*0048*/ 	.byte	0x04, 0x17
        /*004a*/ 	.short	(.L_29 - .L_28)
.L_28:
        /*004c*/ 	.word	0x00000000
        /*0050*/ 	.short	0x0000
        /*0052*/ 	.short	0x0000
        /*0054*/ 	.byte	0x00, 0xf5, 0x21, 0x00


	//----- nvinfo : EIATTR_SPARSE_MMA_MASK
	.align		4
.L_29:
        /*0058*/ 	.byte	0x03, 0x50
        /*005a*/ 	.short	0x0000


	//----- nvinfo : EIATTR_MAXREG_COUNT
	.align		4
        /*005c*/ 	.byte	0x03, 0x1b
        /*005e*/ 	.short	0x00ff


	//----- nvinfo : EIATTR_NUM_BARRIERS
	.align		4
        /*0060*/ 	.byte	0x02, 0x4c
        /*0062*/ 	.byte	0x01
	.zero		1


	//----- nvinfo : EIATTR_MERCURY_ISA_VERSION
	.align		4
        /*0064*/ 	.byte	0x03, 0x5f
        /*0066*/ 	.short	0x0101


	//----- nvinfo : EIATTR_VRC_CTA_INIT_COUNT
	.align		4
        /*0068*/ 	.byte	0x02, 0x4a
	.zero		1
	.zero		1


	//----- nvinfo : EIATTR_EXIT_INSTR_OFFSETS
	.align		4
        /*006c*/ 	.byte	0x04, 0x1c
        /*006e*/ 	.short	(.L_31 - .L_30)


	//   ....[0]....
.L_30:
        /*0070*/ 	.word	0x000008f0


	//   ....[1]....
        /*0074*/ 	.word	0x00001880


	//----- nvinfo : EIATTR_CBANK_PARAM_SIZE
	.align		4
.L_31:
        /*0078*/ 	.byte	0x03, 0x19
        /*007a*/ 	.short	0x001c


	//----- nvinfo : EIATTR_PARAM_CBANK
	.align		4
        /*007c*/ 	.byte	0x04, 0x0a
        /*007e*/ 	.short	(.L_33 - .L_32)
	.align		4
.L_32:
        /*0080*/ 	.word	index@(.nv.constant0._Z12cudaC_kernelPfS_iii)
        /*0084*/ 	.short	0x0380
        /*0086*/ 	.short	0x001c


	//----- nvinfo : EIATTR_SW_WAR
	.align		4
.L_33:
        /*0088*/ 	.byte	0x04, 0x36
        /*008a*/ 	.short	(.L_35 - .L_34)
.L_34:
        /*008c*/ 	.word	0x00000008
.L_35:


//--------------------- .nv.info._Z12cudaB_kernelPfS_ii --------------------------
	.section	.nv.info._Z12cudaB_kernelPfS_ii,"",@"SHT_CUDA_INFO"
	.sectionflags	@""
	.align	4


	//----- nvinfo : EIATTR_CUDA_API_VERSION
	.align		4
        /*0000*/ 	.byte	0x04, 0x37
        /*0002*/ 	.short	(.L_37 - .L_36)
.L_36:
        /*0004*/ 	.word	0x00000082


	//----- nvinfo : EIATTR_KPARAM_INFO
	.align		4
.L_37:
        /*0008*/ 	.byte	0x04, 0x17
        /*000a*/ 	.short	(.L_39 - .L_38)
.L_38:
        /*000c*/ 	.word	0x00000000
        /*0010*/ 	.short	0x0003
        /*0012*/ 	.short	0x0014
        /*0014*/ 	.byte	0x00, 0xf0, 0x11, 0x00


	//----- nvinfo : EIATTR_KPARAM_INFO
	.align		4
.L_39:
        /*0018*/ 	.byte	0x04, 0x17
        /*001a*/ 	.short	(.L_41 - .L_40)
.L_40:
        /*001c*/ 	.word	0x00000000
        /*0020*/ 	.short	0x0002
        /*0022*/ 	.short	0x0010
        /*0024*/ 	.byte	0x00, 0xf0, 0x11, 0x00


	//----- nvinfo : EIATTR_KPARAM_INFO
	.align		4
.L_41:
        /*0028*/ 	.byte	0x04, 0x17
        /*002a*/ 	.short	(.L_43 - .L_42)
.L_42:
        /*002c*/ 	.word	0x00000000
        /*0030*/ 	.short	0x0001
        /*0032*/ 	.short	0x0008
        /*0034*/ 	.byte	0x00, 0xf5, 0x21, 0x00


	//----- nvinfo : EIATTR_KPARAM_INFO
	.align		4
.L_43:
        /*0038*/ 	.byte	0x04, 0x17
        /*003a*/ 	.short	(.L_45 - .L_44)
.L_44:
        /*003c*/ 	.word	0x00000000
        /*0040*/ 	.short	0x0000
        /*0042*/ 	.short	0x0000
        /*0044*/ 	.byte	0x00, 0xf5, 0x21, 0x00


	//----- nvinfo : EIATTR_SPARSE_MMA_MASK
	.align		4
.L_45:
        /*0048*/ 	.byte	0x03, 0x50
        /*004a*/ 	.short	0x0000


	//----- nvinfo : EIATTR_MAXREG_COUNT
	.align		4
        /*004c*/ 	.byte	0x03, 0x1b
        /*004e*/ 	.short	0x00ff


	//----- nvinfo : EIATTR_MERCURY_ISA_VERSION
	.align		4
        /*0050*/ 	.byte	0x03, 0x5f
        /*0052*/ 	.short	0x0101


	//----- nvinfo : EIATTR_VRC_CTA_INIT_COUNT
	.align		4
        /*0054*/ 	.byte	0x02, 0x4a
	.zero		1
	.zero		1


	//----- nvinfo : EIATTR_EXIT_INSTR_OFFSETS
	.align		4
        /*0058*/ 	.byte	0x04, 0x1c
        /*005a*/ 	.short	(.L_47 - .L_46)


	//   ....[0]....
.L_46:
        /*005c*/ 	.word	0x00000170


	//   ....[1]....
        /*0060*/ 	.word	0x00000200


	//   ....[2]....
        /*0064*/ 	.word	0x00000250


	//----- nvinfo : EIATTR_CBANK_PARAM_SIZE
	.align		4
.L_47:
        /*0068*/ 	.byte	0x03, 0x19
        /*006a*/ 	.short	0x0018


	//----- nvinfo : EIATTR_PARAM_CBANK
	.align		4
        /*006c*/ 	.byte	0x04, 0x0a
        /*006e*/ 	.short	(.L_49 - .L_48)
	.align		4
.L_48:
        /*0070*/ 	.word	index@(.nv.constant0._Z12cudaB_kernelPfS_ii)
        /*0074*/ 	.short	0x0380
        /*0076*/ 	.short	0x0018


	//----- nvinfo : EIATTR_SW_WAR
	.align		4
.L_49:
        /*0078*/ 	.byte	0x04, 0x36
        /*007a*/ 	.short	(.L_51 - .L_50)
.L_50:
        /*007c*/ 	.word	0x00000008
.L_51:


//--------------------- .nv.info._Z12cudaA_kernelPfS_ii --------------------------
	.section	.nv.info._Z12cudaA_kernelPfS_ii,"",@"SHT_CUDA_INFO"
	.sectionflags	@""
	.align	4


	//----- nvinfo : EIATTR_CUDA_API_VERSION
	.align		4
        /*0000*/ 	.byte	0x04, 0x37
        /*0002*/ 	.short	(.L_53 - .L_52)
.L_52:
        /*0004*/ 	.word	0x00000082


	//----- nvinfo : EIATTR_KPARAM_INFO
	.align		4
.L_53:
        /*0008*/ 	.byte	0x04, 0x17
        /*000a*/ 	.short	(.L_55 - .L_54)
.L_54:
        /*000c*/ 	.word	0x00000000
        /*0010*/ 	.short	0x0003
        /*0012*/ 	.short	0x0014
        /*0014*/ 	.byte	0x00, 0xf0, 0x11, 0x00


	//----- nvinfo : EIATTR_KPARAM_INFO
	.align		4
.L_55:
        /*0018*/ 	.byte	0x04, 0x17
        /*001a*/ 	.short	(.L_57 - .L_56)
.L_56:
        /*001c*/ 	.word	0x00000000
        /*0020*/ 	.short	0x0002
        /*0022*/ 	.short	0x0010
        /*0024*/ 	.byte	0x00, 0xf0, 0x11, 0x00


	//----- nvinfo : EIATTR_KPARAM_INFO
	.align		4
.L_57:
        /*0028*/ 	.byte	0x04, 0x17
        /*002a*/ 	.short	(.L_59 - .L_58)
.L_58:
        /*002c*/ 	.word	0x00000000
        /*0030*/ 	.short	0x0001
        /*0032*/ 	.short	0x0008
        /*0034*/ 	.byte	0x00, 0xf5, 0x21, 0x00


	//----- nvinfo : EIATTR_KPARAM_INFO
	.align		4
.L_59:
        /*0038*/ 	.byte	0x04, 0x17
        /*003a*/ 	.short	(.L_61 - .L_60)
.L_60:
        /*003c*/ 	.word	0x00000000
        /*0040*/ 	.short	0x0000
        /*0042*/ 	.short	0x0000
        /*0044*/ 	.byte	0x00, 0xf5, 0x21, 0x00


	//----- nvinfo : EIATTR_SPARSE_MMA_MASK
	.align		4
.L_61:
        /*0048*/ 	.byte	0x03, 0x50
        /*004a*/ 	.short	0x0000


	//----- nvinfo : EIATTR_MAXREG_COUNT
	.align		4
        /*004c*/ 	.byte	0x03, 0x1b
        /*004e*/ 	.short	0x00ff


	//----- nvinfo : EIATTR_MERCURY_ISA_VERSION
	.align		4
        /*0050*/ 	.byte	0x03, 0x5f
        /*0052*/ 	.short	0x0101


	//----- nvinfo : EIATTR_VRC_CTA_INIT_COUNT
	.align		4
        /*0054*/ 	.byte	0x02, 0x4a
	.zero		1
	.zero		1


	//----- nvinfo : EIATTR_EXIT_INSTR_OFFSETS
	.align		4
        /*0058*/ 	.byte	0x04, 0x1c
        /*005a*/ 	.short	(.L_63 - .L_62)


	//   ....[0]....
.L_62:
        /*005c*/ 	.word	0x000000f0


	//   ....[1]....
        /*0060*/ 	.word	0x000001e0


	//   ....[2]....
        /*0064*/ 	.word	0x00000220


	//----- nvinfo : EIATTR_CBANK_PARAM_SIZE
	.align		4
.L_63:
        /*0068*/ 	.byte	0x03, 0x19
        /*006a*/ 	.short	0x0018


	//----- nvinfo : EIATTR_PARAM_CBANK
	.align		4
        /*006c*/ 	.byte	0x04, 0x0a
        /*006e*/ 	.short	(.L_65 - .L_64)
	.align		4
.L_64:
        /*0070*/ 	.word	index@(.nv.constant0._Z12cudaA_kernelPfS_ii)
        /*0074*/ 	.short	0x0380
        /*0076*/ 	.short	0x0018


	//----- nvinfo : EIATTR_SW_WAR
	.align		4
.L_65:
        /*0078*/ 	.byte	0x04, 0x36
        /*007a*/ 	.short	(.L_67 - .L_66)
.L_66:
        /*007c*/ 	.word	0x00000008
.L_67:


//--------------------- .nv.callgraph             --------------------------
	.section	.nv.callgraph,"",@"SHT_CUDA_CALLGRAPH"
	.align	4
	.sectionentsize	8
	.align		4
        /*0000*/ 	.word	0x00000000
	.align		4
        /*0004*/ 	.word	0xffffffff
	.align		4
        /*0008*/ 	.word	0x00000000
	.align		4
        /*000c*/ 	.word	0xfffffffe
	.align		4
        /*0010*/ 	.word	0x00000000
	.align		4
        /*0014*/ 	.word	0xfffffffd
	.align		4
        /*0018*/ 	.word	0x00000000
	.align		4
        /*001c*/ 	.word	0xfffffffc


//--------------------- .text._Z12cudaC_kernelPfS_iii --------------------------
	.section	.text._Z12cudaC_kernelPfS_iii,"ax",@progbits
	.align	128
        .global         _Z12cudaC_kernelPfS_iii
        .type           _Z12cudaC_kernelPfS_iii,@function
        .size           _Z12cudaC_kernelPfS_iii,(.L_x_13 - _Z12cudaC_kernelPfS_iii)
        .other          _Z12cudaC_kernelPfS_iii,@"STO_CUDA_ENTRY STV_DEFAULT"
_Z12cudaC_kernelPfS_iii:
.text._Z12cudaC_kernelPfS_iii:
[----:B------:R-:W-:Y:S08]  /*0000*/  LDC R1, c[0x0][0x37c] ;  /* 0x0000df00ff017b82 */ /* 0x000ff00000000800 */
[----:B------:R-:W0:Y:S01]  /*0010*/  LDC R8, c[0x0][0x398] ;  /* 0x0000e600ff087b82 */ /* 0x000e220000000800 */
[----:B------:R-:W1:Y:S01]  /*0020*/  S2R R2, SR_CgaCtaId ;  /* 0x0000000000027919 */ /* 0x000e620000008800 */
[----:B------:R-:W2:Y:S01]  /*0030*/  LDCU UR6, c[0x0][0x360] ;  /* 0x00006c00ff0677ac */ /* 0x000ea20008000800 */
[----:B------:R-:W-:Y:S01]  /*0040*/  MOV R15, 0x400 ;  /* 0x00000400000f7802 */ /* 0x000fe20000000f00 */
[----:B------:R-:W3:Y:S01]  /*0050*/  S2R R4, SR_CTAID.X ;  /* 0x0000000000047919 */ /* 0x000ee20000002500 */
[----:B------:R-:W4:Y:S01]  /*0060*/  LDCU.64 UR8, c[0x0][0x358] ;  /* 0x00006b00ff0877ac */ /* 0x000f220008000a00 */
[----:B------:R-:W3:Y:S01]  /*0070*/  S2R R9, SR_TID.X ;  /* 0x0000000000097919 */ /* 0x000ee20000002100 */
[----:B------:R-:W5:Y:S01]  /*0080*/  S2R R6, SR_CTAID.Y ;  /* 0x0000000000067919 */ /* 0x000f620000002600 */
[----:B------:R-:W5:Y:S01]  /*0090*/  S2R R13, SR_TID.Y ;  /* 0x00000000000d7919 */ /* 0x000f620000002200 */
[C---:B0-----:R-:W-:Y:S01]  /*00a0*/  ISETP.GE.AND P0, PT, R8.reuse, 0x1, PT ;  /* 0x000000010800780c */ /* 0x041fe20003f06270 */
[----:B--2---:R-:W-:Y:S01]  /*00b0*/  IMAD R0, R8, UR6, RZ ;  /* 0x0000000608007c24 */ /* 0x004fe2000f8e02ff */
[----:B-1----:R-:W-:-:S04]  /*00c0*/  LEA R15, R2, R15, 0x18 ;  /* 0x0000000f020f7211 */ /* 0x002fc800078ec0ff */
[----:B------:R-:W-:Y:S01]  /*00d0*/  LEA R0, R0, R15, 0x2 ;  /* 0x0000000f00007211 */ /* 0x000fe200078e10ff */
[----:B---3--:R-:W-:Y:S02]  /*00e0*/  IMAD R5, R4, UR6, R9 ;  /* 0x0000000604057c24 */ /* 0x008fe4000f8e0209 */
[----:B-----5:R-:W-:-:S04]  /*00f0*/  IMAD R7, R6, UR6, R13 ;  /* 0x0000000606077c24 */ /* 0x020fc8000f8e020d */
[----:B----4-:R-:W-:Y:S05]  /*0100*/  @!P0 BRA `(.L_x_0) ;  /* 0x0000000400f48947 */ /* 0x010fea0003800000 */
[----:B------:R-:W0:Y:S01]  /*0110*/  LDCU.64 UR4, c[0x0][0x390] ;  /* 0x00007200ff0477ac */ /* 0x000e220008000a00 */
[C---:B------:R-:W-:Y:S01]  /*0120*/  ISETP.GE.U32.AND P2, PT, R8.reuse, 0x8, PT ;  /* 0x000000080800780c */ /* 0x040fe20003f46070 */
[----:B------:R-:W-:Y:S01]  /*0130*/  HFMA2 R4, -RZ, RZ, 0, 0 ;  /* 0x00000000ff047431 */ /* 0x000fe200000001ff */
[----:B------:R-:W-:-:S04]  /*0140*/  LOP3.LUT R25, R8, 0x7, RZ, 0xc0, !PT ;  /* 0x0000000708197812 */ /* 0x000fc800078ec0ff */
[----:B------:R-:W-:Y:S01]  /*0150*/  ISETP.NE.AND P1, PT, R25, RZ, PT ;  /* 0x000000ff1900720c */ /* 0x000fe20003f25270 */
[----:B0-----:R-:W-:-:S06]  /*0160*/  UIMAD UR4, UR5, UR4, URZ ;  /* 0x00000004050472a4 */ /* 0x001fcc000f8e02ff */
[-C--:B------:R-:W-:Y:S02]  /*0170*/  IMAD R17, R5, R8.reuse, UR4 ;  /* 0x0000000405117e24 */ /* 0x080fe4000f8e0208 */
[----:B------:R-:W-:Y:S01]  /*0180*/  IMAD R19, R7, R8, UR4 ;  /* 0x0000000407137e24 */ /* 0x000fe2000f8e0208 */
[----:B------:R-:W-:Y:S06]  /*0190*/  @!P2 BRA `(.L_x_1) ;  /* 0x0000000000bca947 */ /* 0x000fec0003800000 */
[----:B------:R-:W-:Y:S01]  /*01a0*/  LOP3.LUT R4, R8, 0x7ffffff8, RZ, 0xc0, !PT ;  /* 0x7ffffff808047812 */ /* 0x000fe200078ec0ff */
[----:B------:R-:W-:-:S06]  /*01b0*/  UMOV UR4, URZ ;  /* 0x000000ff00047c82 */ /* 0x000fcc0008000000 */
.L_x_2:
[----:B0-----:R-:W0:Y:S01]  /*01c0*/  LDC.64 R2, c[0x0][0x388] ;  /* 0x0000e200ff027b82 */ /* 0x001e220000000a00 */
[----:B------:R-:W-:Y:S02]  /*01d0*/  IADD3 R21, PT, PT, R17, UR4, RZ ;  /* 0x0000000411157c10 */ /* 0x000fe4000fffe0ff */
[----:B------:R-:W-:-:S05]  /*01e0*/  IADD3 R23, PT, PT, R19, UR4, RZ ;  /* 0x0000000413177c10 */ /* 0x000fca000fffe0ff */
[----:B------:R-:W1:Y:S01]  /*01f0*/  LDC.64 R10, c[0x0][0x380] ;  /* 0x0000e000ff0a7b82 */ /* 0x000e620000000a00 */
[----:B0-----:R-:W-:-:S05]  /*0200*/  IMAD.WIDE R2, R21, 0x4, R2 ;  /* 0x0000000415027825 */ /* 0x001fca00078e0202 */
[----:B------:R-:W2:Y:S01]  /*0210*/  LDG.E R6, desc[UR8][R2.64] ;  /* 0x0000000802067981 */ /* 0x000ea2000c1e1900 */
[----:B-1----:R-:W-:-:S03]  /*0220*/  IMAD.WIDE R10, R23, 0x4, R10 ;  /* 0x00000004170a7825 */ /* 0x002fc600078e020a */
[----:B------:R-:W3:Y:S04]  /*0230*/  LDG.E R16, desc[UR8][R2.64+0x4] ;  /* 0x0000040802107981 */ /* 0x000ee8000c1e1900 */
[----:B------:R-:W4:Y:S04]  /*0240*/  LDG.E R14, desc[UR8][R10.64] ;  /* 0x000000080a0e7981 */ /* 0x000f28000c1e1900 */
[----:B------:R-:W5:Y:S04]  /*0250*/  LDG.E R18, desc[UR8][R10.64+0x4] ;  /* 0x000004080a127981 */ /* 0x000f68000c1e1900 */
        /* <DEDUP_REMOVED lines=11> */
[----:B------:R-:W5:Y:S01]  /*0310*/  LDG.E R31, desc[UR8][R10.64+0x1c] ;  /* 0x00001c080a1f7981 */ /* 0x000f62000c1e1900 */
[----:B------:R-:W-:-:S02]  /*0320*/  IMAD R12, R9, R8, UR4 ;  /* 0x00000004090c7e24 */ /* 0x000fc4000f8e0208 */
[----:B------:R-:W-:Y:S02]  /*0330*/  IMAD R23, R13, R8, UR4 ;  /* 0x000000040d177e24 */ /* 0x000fe4000f8e0208 */
[----:B------:R-:W-:-:S03]  /*0340*/  IMAD R21, R12, 0x4, R15 ;  /* 0x000000040c157824 */ /* 0x000fc600078e020f */
[----:B------:R-:W-:Y:S01]  /*0350*/  LEA R23, R23, R0, 0x2 ;  /* 0x0000000017177211 */ /* 0x000fe200078e10ff */
[----:B------:R-:W-:-:S06]  /*0360*/  UIADD3 UR4, UPT, UPT, UR4, 0x8, URZ ;  /* 0x0000000804047890 */ /* 0x000fcc000fffe0ff */
[----:B------:R-:W-:Y:S01]  /*0370*/  ISETP.NE.AND P2, PT, R4, UR4, PT ;  /* 0x0000000404007c0c */ /* 0x000fe2000bf45270 */
[----:B--2---:R0:W-:Y:S04]  /*0380*/  STS [R21], R6 ;  /* 0x0000000615007388 */ /* 0x0041e80000000800 */
[----:B----4-:R0:W-:Y:S04]  /*0390*/  STS [R23], R14 ;  /* 0x0000000e17007388 */ /* 0x0101e80000000800 */
[----:B---3--:R0:W-:Y:S04]  /*03a0*/  STS [R21+0x4], R16 ;  /* 0x0000041015007388 */ /* 0x0081e80000000800 */
[----:B-----5:R0:W-:Y:S04]  /*03b0*/  STS [R23+0x4], R18 ;  /* 0x0000041217007388 */ /* 0x0201e80000000800 */
[----:B------:R0:W-:Y:S04]  /*03c0*/  STS [R21+0x8], R20 ;  /* 0x0000081415007388 */ /* 0x0001e80000000800 */
        /* <DEDUP_REMOVED lines=10> */
[----:B------:R0:W-:Y:S01]  /*0470*/  STS [R23+0x1c], R31 ;  /* 0x00001c1f17007388 */ /* 0x0001e20000000800 */
[----:B------:R-:W-:Y:S05]  /*0480*/  @P2 BRA `(.L_x_2) ;  /* 0xfffffffc004c2947 */ /* 0x000fea000383ffff */
.L_x_1:
[----:B------:R-:W-:Y:S05]  /*0490*/  @!P1 BRA `(.L_x_0) ;  /* 0x0000000400109947 */ /* 0x000fea0003800000 */
[----:B------:R-:W-:Y:S02]  /*04a0*/  ISETP.GE.U32.AND P1, PT, R25, 0x4, PT ;  /* 0x000000041900780c */ /* 0x000fe40003f26070 */
[----:B0-----:R-:W-:-:S04]  /*04b0*/  LOP3.LUT R26, R8, 0x3, RZ, 0xc0, !PT ;  /* 0x00000003081a7812 */ /* 0x001fc800078ec0ff */
[----:B------:R-:W-:-:S07]  /*04c0*/  ISETP.NE.AND P2, PT, R26, RZ, PT ;  /* 0x000000ff1a00720c */ /* 0x000fce0003f45270 */
[----:B------:R-:W-:Y:S06]  /*04d0*/  @!P1 BRA `(.L_x_3) ;  /* 0x00000000006c9947 */ /* 0x000fec0003800000 */
[----:B------:R-:W0:Y:S01]  /*04e0*/  LDC.64 R2, c[0x0][0x388] ;  /* 0x0000e200ff027b82 */ /* 0x000e220000000a00 */
[-C--:B------:R-:W-:Y:S02]  /*04f0*/  IADD3 R21, PT, PT, R17, R4.reuse, RZ ;  /* 0x0000000411157210 */ /* 0x080fe40007ffe0ff */
[----:B------:R-:W-:-:S05]  /*0500*/  IADD3 R23, PT, PT, R19, R4, RZ ;  /* 0x0000000413177210 */ /* 0x000fca0007ffe0ff */
        /* <DEDUP_REMOVED lines=10> */
[----:B------:R-:W5:Y:S01]  /*05b0*/  LDG.E R28, desc[UR8][R10.64+0xc] ;  /* 0x00000c080a1c7981 */ /* 0x000f62000c1e1900 */
[----:B------:R-:W-:-:S02]  /*05c0*/  IMAD R12, R9, R8, R4 ;  /* 0x00000008090c7224 */ /* 0x000fc400078e0204 */
[----:B------:R-:W-:Y:S02]  /*05d0*/  IMAD R23, R13, R8, R4 ;  /* 0x000000080d177224 */ /* 0x000fe400078e0204 */
[----:B------:R-:W-:-:S03]  /*05e0*/  IMAD R21, R12, 0x4, R15 ;  /* 0x000000040c157824 */ /* 0x000fc600078e020f */
[----:B------:R-:W-:Y:S02]  /*05f0*/  LEA R23, R23, R0, 0x2 ;  /* 0x0000000017177211 */ /* 0x000fe400078e10ff */
[----:B------:R-:W-:Y:S01]  /*0600*/  IADD3 R4, PT, PT, R4, 0x4, RZ ;  /* 0x0000000404047810 */ /* 0x000fe20007ffe0ff */
[----:B--2---:R0:W-:Y:S04]  /*0610*/  STS [R21], R6 ;  /* 0x0000000615007388 */ /* 0x0041e80000000800 */
[----:B----4-:R0:W-:Y:S04]  /*0620*/  STS [R23], R14 ;  /* 0x0000000e17007388 */ /* 0x0101e80000000800 */
[----:B---3--:R0:W-:Y:S04]  /*0630*/  STS [R21+0x4], R16 ;  /* 0x0000041015007388 */ /* 0x0081e80000000800 */
[----:B-----5:R0:W-:Y:S04]  /*0640*/  STS [R23+0x4], R18 ;  /* 0x0000041217007388 */ /* 0x0201e80000000800 */
[----:B------:R0:W-:Y:S04]  /*0650*/  STS [R21+0x8], R20 ;  /* 0x0000081415007388 */ /* 0x0001e80000000800 */
[----:B------:R0:W-:Y:S04]  /*0660*/  STS [R23+0x8], R22 ;  /* 0x0000081617007388 */ /* 0x0001e80000000800 */
[----:B------:R0:W-:Y:S04]  /*0670*/  STS [R21+0xc], R24 ;  /* 0x00000c1815007388 */ /* 0x0001e80000000800 */
[----:B------:R0:W-:Y:S02]  /*0680*/  STS [R23+0xc], R28 ;  /* 0x00000c1c17007388 */ /* 0x0001e40000000800 */
.L_x_3:
[----:B------:R-:W-:Y:S05]  /*0690*/  @!P2 BRA `(.L_x_0) ;  /* 0x000000000090a947 */ /* 0x000fea0003800000 */
[----:B------:R-:W1:Y:S01]  /*06a0*/  LDC.64 R10, c[0x0][0x388] ;  /* 0x0000e200ff0a7b82 */ /* 0x000e620000000a00 */
[----:B------:R-:W-:Y:S02]  /*06b0*/  ISETP.NE.AND P1, PT, R26, 0x1, PT ;  /* 0x000000011a00780c */ /* 0x000fe40003f25270 */
[----:B0-----:R-:W-:-:S04]  /*06c0*/  LOP3.LUT R6, R8, 0x1, RZ, 0xc0, !PT ;  /* 0x0000000108067812 */ /* 0x001fc800078ec0ff */
[----:B------:R-:W-:Y:S01]  /*06d0*/  ISETP.NE.U32.AND P2, PT, R6, 0x1, PT ;  /* 0x000000010600780c */ /* 0x000fe20003f45070 */
[----:B------:R-:W0:Y:S06]  /*06e0*/  LDC.64 R22, c[0x0][0x380] ;  /* 0x0000e000ff167b82 */ /* 0x000e2c0000000a00 */
[----:B------:R-:W-:Y:S01]  /*06f0*/  @P1 IADD3 R27, PT, PT, R17, R4, RZ ;  /* 0x00000004111b1210 */ /* 0x000fe20007ffe0ff */
[--C-:B------:R-:W-:Y:S01]  /*0700*/  @P1 IMAD R6, R9, R8, R4.reuse ;  /* 0x0000000809061224 */ /* 0x100fe200078e0204 */
[----:B------:R-:W2:Y:S01]  /*0710*/  LDC.64 R20, c[0x0][0x388] ;  /* 0x0000e200ff147b82 */ /* 0x000ea20000000a00 */
[----:B------:R-:W-:Y:S01]  /*0720*/  @P1 IADD3 R29, PT, PT, R19, R4, RZ ;  /* 0x00000004131d1210 */ /* 0x000fe20007ffe0ff */
[----:B------:R-:W-:-:S02]  /*0730*/  @P1 IMAD R25, R13, R8, R4 ;  /* 0x000000080d191224 */ /* 0x000fc400078e0204 */
[----:B------:R-:W-:-:S04]  /*0740*/  @P1 VIADD R4, R4, 0x2 ;  /* 0x0000000204041836 */ /* 0x000fc80000000000 */
[----:B------:R-:W3:Y:S01]  /*0750*/  LDC.64 R2, c[0x0][0x380] ;  /* 0x0000e000ff027b82 */ /* 0x000ee20000000a00 */
[-C--:B------:R-:W-:Y:S01]  /*0760*/  @!P2 IADD3 R17, PT, PT, R17, R4.reuse, RZ ;  /* 0x000000041111a210 */ /* 0x080fe20007ffe0ff */
[----:B-1----:R-:W-:Y:S01]  /*0770*/  @P1 IMAD.WIDE R10, R27, 0x4, R10 ;  /* 0x000000041b0a1825 */ /* 0x002fe200078e020a */
[----:B------:R-:W-:-:S04]  /*0780*/  @!P2 IADD3 R19, PT, PT, R19, R4, RZ ;  /* 0x000000041313a210 */ /* 0x000fc80007ffe0ff */
[----:B------:R-:W4:Y:S01]  /*0790*/  @P1 LDG.E R12, desc[UR8][R10.64] ;  /* 0x000000080a0c1981 */ /* 0x000f22000c1e1900 */
[----:B0-----:R-:W-:-:S03]  /*07a0*/  @P1 IMAD.WIDE R22, R29, 0x4, R22 ;  /* 0x000000041d161825 */ /* 0x001fc600078e0216 */
[----:B------:R-:W5:Y:S04]  /*07b0*/  @P1 LDG.E R16, desc[UR8][R10.64+0x4] ;  /* 0x000004080a101981 */ /* 0x000f68000c1e1900 */
[----:B------:R-:W5:Y:S01]  /*07c0*/  @P1 LDG.E R14, desc[UR8][R22.64] ;  /* 0x00000008160e1981 */ /* 0x000f62000c1e1900 */
[----:B--2---:R-:W-:-:S03]  /*07d0*/  @!P2 IMAD.WIDE R20, R17, 0x4, R20 ;  /* 0x000000041114a825 */ /* 0x004fc600078e0214 */
[----:B------:R-:W2:Y:S04]  /*07e0*/  @P1 LDG.E R18, desc[UR8][R22.64+0x4] ;  /* 0x0000040816121981 */ /* 0x000ea8000c1e1900 */
[----:B------:R-:W2:Y:S01]  /*07f0*/  @!P2 LDG.E R20, desc[UR8][R20.64] ;  /* 0x000000081414a981 */ /* 0x000ea2000c1e1900 */
[----:B---3--:R-:W-:-:S06]  /*0800*/  @!P2 IMAD.WIDE R2, R19, 0x4, R2 ;  /* 0x000000041302a825 */ /* 0x008fcc00078e0202 */
[----:B------:R-:W3:Y:S01]  /*0810*/  @!P2 LDG.E R2, desc[UR8][R2.64] ;  /* 0x000000080202a981 */ /* 0x000ee2000c1e1900 */
[----:B------:R-:W-:Y:S01]  /*0820*/  @P1 LEA R19, R6, R15, 0x2 ;  /* 0x0000000f06131211 */ /* 0x000fe200078e10ff */
[--C-:B------:R-:W-:Y:S01]  /*0830*/  @!P2 IMAD R6, R9, R8, R4.reuse ;  /* 0x000000080906a224 */ /* 0x100fe200078e0204 */
[----:B------:R-:W-:Y:S01]  /*0840*/  @P1 LEA R25, R25, R0, 0x2 ;  /* 0x0000000019191211 */ /* 0x000fe200078e10ff */
[----:B------:R-:W-:Y:S02]  /*0850*/  @!P2 IMAD R17, R13, R8, R4 ;  /* 0x000000080d11a224 */ /* 0x000fe400078e0204 */
[----:B------:R-:W-:-:S03]  /*0860*/  @!P2 IMAD R9, R6, 0x4, R15 ;  /* 0x000000040609a824 */ /* 0x000fc600078e020f */
[----:B------:R-:W-:Y:S01]  /*0870*/  @!P2 LEA R17, R17, R0, 0x2 ;  /* 0x000000001111a211 */ /* 0x000fe200078e10ff */
[----:B----4-:R1:W-:Y:S04]  /*0880*/  @P1 STS [R19], R12 ;  /* 0x0000000c13001388 */ /* 0x0103e80000000800 */
[----:B-----5:R1:W-:Y:S04]  /*0890*/  @P1 STS [R25], R14 ;  /* 0x0000000e19001388 */ /* 0x0203e80000000800 */
[----:B------:R1:W-:Y:S04]  /*08a0*/  @P1 STS [R19+0x4], R16 ;  /* 0x0000041013001388 */ /* 0x0003e80000000800 */
[----:B--2---:R1:W-:Y:S04]  /*08b0*/  @P1 STS [R25+0x4], R18 ;  /* 0x0000041219001388 */ /* 0x0043e80000000800 */
[----:B------:R1:W-:Y:S04]  /*08c0*/  @!P2 STS [R9], R20 ;  /* 0x000000140900a388 */ /* 0x0003e80000000800 */
[----:B---3--:R1:W-:Y:S02]  /*08d0*/  @!P2 STS [R17], R2 ;  /* 0x000000021100a388 */ /* 0x0083e40000000800 */
.L_x_0:
[----:B------:R-:W-:Y:S06]  /*08e0*/  BAR.SYNC.DEFER_BLOCKING 0x0 ;  /* 0x0000000000007b1d */ /* 0x000fec0000010000 */
[----:B------:R-:W-:Y:S05]  /*08f0*/  @!P0 EXIT ;  /* 0x000000000000894d */ /* 0x000fea0003800000 */
[----:B01----:R-:W0:Y:S01]  /*0900*/  LDC R16, c[0x0][0x390] ;  /* 0x0000e400ff107b82 */ /* 0x003e220000000800 */
[----:B------:R-:W-:Y:S01]  /*0910*/  IADD3 R3, PT, PT, R13, UR6, RZ ;  /* 0x000000060d037c10 */ /* 0x000fe2000fffe0ff */
[-C--:B------:R-:W-:Y:S01]  /*0920*/  IMAD R2, R7, R8.reuse, RZ ;  /* 0x0000000807027224 */ /* 0x080fe200078e02ff */
[----:B------:R-:W-:Y:S02]  /*0930*/  UMOV UR4, URZ ;  /* 0x000000ff00047c82 */ /* 0x000fe40008000000 */
[----:B------:R-:W-:Y:S01]  /*0940*/  SHF.L.U32 R3, R3, 0x2, RZ ;  /* 0x0000000203037819 */ /* 0x000fe200000006ff */
[C---:B------:R-:W-:Y:S01]  /*0950*/  VIADD R10, R2.reuse, 0x3 ;  /* 0x00000003020a7836 */ /* 0x040fe20000000000 */
[C---:B------:R-:W-:Y:S02]  /*0960*/  IADD3 R6, PT, PT, R2.reuse, 0x4, RZ ;  /* 0x0000000402067810 */ /* 0x040fe40007ffe0ff */
[----:B------:R-:W-:Y:S01]  /*0970*/  IADD3 R12, PT, PT, R2, 0x2, RZ ;  /* 0x00000002020c7810 */ /* 0x000fe20007ffe0ff */
[----:B------:R-:W-:-:S02]  /*0980*/  IMAD R15, R3, R8, R15 ;  /* 0x00000008030f7224 */ /* 0x000fc400078e020f */
[----:B------:R-:W-:Y:S01]  /*0990*/  IMAD R3, R5, R8, RZ ;  /* 0x0000000805037224 */ /* 0x000fe200078e02ff */
[----:B------:R-:W-:Y:S01]  /*09a0*/  LOP3.LUT R8, R8, 0x7ffffff8, RZ, 0xc0, !PT ;  /* 0x7ffffff808087812 */ /* 0x000fe200078ec0ff */
[-C--:B0-----:R-:W-:Y:S02]  /*09b0*/  IMAD R14, R2, R16.reuse, R16 ;  /* 0x00000010020e7224 */ /* 0x081fe400078e0210 */
[-C--:B------:R-:W-:Y:S02]  /*09c0*/  IMAD R4, R7, R16.reuse, R5 ;  /* 0x0000001007047224 */ /* 0x080fe400078e0205 */
[--C-:B------:R-:W-:Y:S01]  /*09d0*/  IMAD R5, R6, R16, R3.reuse ;  /* 0x0000001006057224 */ /* 0x100fe200078e0203 */
[----:B------:R-:W-:Y:S01]  /*09e0*/  IADD3 R9, PT, PT, R3, R14, RZ ;  /* 0x0000000e03097210 */ /* 0x000fe20007ffe0ff */
[-CC-:B------:R-:W-:Y:S01]  /*09f0*/  IMAD R6, R10, R16.reuse, R3.reuse ;  /* 0x000000100a067224 */ /* 0x180fe200078e0203 */
[----:B------:R-:W-:Y:S01]  /*0a00*/  IADD3 R10, PT, PT, R15, 0x10, RZ ;  /* 0x000000100f0a7810 */ /* 0x000fe20007ffe0ff */
[----:B------:R-:W-:-:S07]  /*0a10*/  IMAD R7, R12, R16, R3 ;  /* 0x000000100c077224 */ /* 0x000fce00078e0203 */
.L_x_9:
[----:B0-----:R-:W0:Y:S01]  /*0a20*/  S2R R12, SR_TID.X ;  /* 0x00000000000c7919 */ /* 0x001e220000002100 */
[----:B-1----:R-:W1:Y:S01]  /*0a30*/  S2UR UR6, SR_CgaCtaId ;  /* 0x00000000000679c3 */ /* 0x002e620000008800 */
[----:B------:R-:W-:Y:S01]  /*0a40*/  UMOV UR5, 0x400 ;  /* 0x0000040000057882 */ /* 0x000fe20000000000 */
[----:B---34-:R-:W-:Y:S01]  /*0a50*/  IADD3 R15, PT, PT, R3, UR4, RZ ;  /* 0x00000004030f7c10 */ /* 0x018fe2000fffe0ff */
[----:B------:R-:W-:-:S05]  /*0a60*/  HFMA2 R13, -RZ, RZ, 0, 0 ;  /* 0x00000000ff0d7431 */ /* 0x000fca00000001ff */
[----:B------:R-:W0:Y:S01]  /*0a70*/  LDC R17, c[0x0][0x398] ;  /* 0x0000e600ff117b82 */ /* 0x000e220000000800 */
[----:B-1----:R-:W-:Y:S01]  /*0a80*/  ULEA UR5, UR6, UR5, 0x18 ;  /* 0x0000000506057291 */ /* 0x002fe2000f8ec0ff */
[----:B0-----:R-:W-:Y:S01]  /*0a90*/  IMAD R11, R12, R17, UR4 ;  /* 0x000000040c0b7e24 */ /* 0x001fe2000f8e0211 */
[----:B------:R-:W-:-:S04]  /*0aa0*/  ISETP.GE.U32.AND P0, PT, R17, 0x8, PT ;  /* 0x000000081100780c */ /* 0x000fc80003f06070 */
[----:B------:R-:W-:-:S05]  /*0ab0*/  LEA R11, R11, UR5, 0x2 ;  /* 0x000000050b0b7c11 */ /* 0x000fca000f8e10ff */
[----:B------:R-:W0:Y:S01]  /*0ac0*/  LDCU UR5, c[0x0][0x390] ;  /* 0x00007200ff0577ac */ /* 0x000e220008000800 */
[----:B------:R-:W1:Y:S01]  /*0ad0*/  LDS R11, [R11] ;  /* 0x000000000b0b7984 */ /* 0x000e620000000800 */
[----:B0-----:R-:W-:-:S04]  /*0ae0*/  IMAD.U32 R30, RZ, RZ, UR5 ;  /* 0x00000005ff1e7e24 */ /* 0x001fc8000f8e00ff */
[----:B------:R-:W-:Y:S01]  /*0af0*/  IMAD R12, R15, R30, R2 ;  /* 0x0000001e0f0c7224 */ /* 0x000fe200078e0202 */
[----:B--2---:R-:W-:Y:S06]  /*0b00*/  @!P0 BRA `(.L_x_4) ;  /* 0x00000004008c8947 */ /* 0x004fec0003800000 */
[----:B------:R-:W0:Y:S01]  /*0b10*/  LDCU UR5, c[0x0][0x390] ;  /* 0x00007200ff0577ac */ /* 0x000e220008000800 */
[----:B------:R-:W-:Y:S01]  /*0b20*/  IADD3 R14, PT, PT, R2, 0x7, RZ ;  /* 0x00000007020e7810 */ /* 0x000fe20007ffe0ff */
[----:B------:R-:W-:Y:S01]  /*0b30*/  IMAD R24, R4, R17, UR4 ;  /* 0x0000000404187e24 */ /* 0x000fe2000f8e0211 */
[C---:B------:R-:W-:Y:S01]  /*0b40*/  IADD3 R18, PT, PT, R2.reuse, 0x6, RZ ;  /* 0x0000000602127810 */ /* 0x040fe20007ffe0ff */
[----:B------:R-:W-:Y:S01]  /*0b50*/  IMAD.MOV R26, RZ, RZ, -R8 ;  /* 0x000000ffff1a7224 */ /* 0x000fe200078e0a08 */
[----:B------:R-:W-:Y:S02]  /*0b60*/  IADD3 R20, PT, PT, R2, 0x5, RZ ;  /* 0x0000000502147810 */ /* 0x000fe40007ffe0ff */
[----:B------:R-:W-:Y:S02]  /*0b70*/  IADD3 R16, PT, PT, R5, UR4, RZ ;  /* 0x0000000405107c10 */ /* 0x000fe4000fffe0ff */
[----:B------:R-:W-:Y:S02]  /*0b80*/  IADD3 R17, PT, PT, R6, UR4, RZ ;  /* 0x0000000406117c10 */ /* 0x000fe4000fffe0ff */
[----:B------:R-:W-:-:S02]  /*0b90*/  IADD3 R23, PT, PT, R7, UR4, RZ ;  /* 0x0000000407177c10 */ /* 0x000fc4000fffe0ff */
[----:B------:R-:W-:Y:S02]  /*0ba0*/  IADD3 R13, PT, PT, R9, UR4, RZ ;  /* 0x00000004090d7c10 */ /* 0x000fe4000fffe0ff */
[----:B------:R-:W-:Y:S01]  /*0bb0*/  MOV R22, R12 ;  /* 0x0000000c00167202 */ /* 0x000fe20000000f00 */
[--C-:B0-----:R-:W-:Y:S02]  /*0bc0*/  IMAD R27, R14, UR5, R3.reuse ;  /* 0x000000050e1b7c24 */ /* 0x101fe4000f8e0203 */
[--C-:B------:R-:W-:Y:S02]  /*0bd0*/  IMAD R18, R18, UR5, R3.reuse ;  /* 0x0000000512127c24 */ /* 0x100fe4000f8e0203 */
[----:B------:R-:W-:Y:S01]  /*0be0*/  IMAD R20, R20, UR5, R3 ;  /* 0x0000000514147c24 */ /* 0x000fe2000f8e0203 */
[----:B------:R-:W-:Y:S01]  /*0bf0*/  IADD3 R27, PT, PT, R27, UR4, RZ ;  /* 0x000000041b1b7c10 */ /* 0x000fe2000fffe0ff */
[----:B------:R-:W-:Y:S01]  /*0c00*/  IMAD.MOV.U32 R14, RZ, RZ, R10 ;  /* 0x000000ffff0e7224 */ /* 0x000fe200078e000a */
[----:B------:R-:W-:-:S02]  /*0c10*/  IADD3 R25, PT, PT, R18, UR4, RZ ;  /* 0x0000000412197c10 */ /* 0x000fc4000fffe0ff */
[----:B------:R-:W-:-:S07]  /*0c20*/  IADD3 R15, PT, PT, R20, UR4, RZ ;  /* 0x00000004140f7c10 */ /* 0x000fce000fffe0ff */
.L_x_5:
[----:B--2---:R-:W0:Y:S01]  /*0c30*/  LDC.64 R18, c[0x0][0x380] ;  /* 0x0000e000ff127b82 */ /* 0x004e220000000a00 */
[----:B------:R-:W1:Y:S04]  /*0c40*/  LDS R28, [R14+-0x10] ;  /* 0xfffff0000e1c7984 */ /* 0x000e680000000800 */
[----:B------:R-:W2:Y:S04]  /*0c50*/  LDS R30, [R14+-0xc] ;  /* 0xfffff4000e1e7984 */ /* 0x000ea80000000800 */
[----:B------:R-:W3:Y:S01]  /*0c60*/  LDS R32, [R14+-0x8] ;  /* 0xfffff8000e207984 */ /* 0x000ee20000000800 */
[----:B0-----:R-:W-:-:S05]  /*0c70*/  IMAD.WIDE R18, R22, 0x4, R18 ;  /* 0x0000000416127825 */ /* 0x001fca00078e0212 */
[----:B------:R-:W4:Y:S01]  /*0c80*/  LDG.E R20, desc[UR8][R18.64] ;  /* 0x0000000812147981 */ /* 0x000f22000c1e1900 */
[----:B-1----:R-:W-:-:S05]  /*0c90*/  FADD R33, R11, R28 ;  /* 0x0000001c0b217221 */ /* 0x002fca0000000000 */
[----:B----4-:R-:W-:-:S13]  /*0ca0*/  FSETP.GT.AND P0, PT, R20, R33, PT ;  /* 0x000000211400720b */ /* 0x010fda0003f04000 */
[----:B------:R-:W0:Y:S02]  /*0cb0*/  @P0 LDC.64 R20, c[0x0][0x388] ;  /* 0x0000e200ff140b82 */ /* 0x000e240000000a00 */
[----:B0-----:R-:W-:-:S05]  /*0cc0*/  @P0 IMAD.WIDE R28, R24, 0x4, R20 ;  /* 0x00000004181c0825 */ /* 0x001fca00078e0214 */
[----:B------:R0:W-:Y:S04]  /*0cd0*/  @P0 STG.E desc[UR8][R28.64], R33 ;  /* 0x000000211c000986 */ /* 0x0001e8000c101908 */
[----:B------:R-:W4:Y:S01]  /*0ce0*/  LDG.E R20, desc[UR8][R18.64+0x4] ;  /* 0x0000040812147981 */ /* 0x000f22000c1e1900 */
[----:B--2---:R-:W-:-:S03]  /*0cf0*/  FADD R35, R11, R30 ;  /* 0x0000001e0b237221 */ /* 0x004fc60000000000 */
[----:B------:R-:W-:Y:S02]  /*0d00*/  @P0 STG.E desc[UR8][R18.64], R33 ;  /* 0x0000002112000986 */ /* 0x000fe4000c101908 */
[----:B----4-:R-:W-:-:S13]  /*0d10*/  FSETP.GT.AND P1, PT, R20, R35, PT ;  /* 0x000000231400720b */ /* 0x010fda0003f24000 */
[----:B------:R-:W1:Y:S02]  /*0d20*/  @P1 LDC.64 R20, c[0x0][0x388] ;  /* 0x0000e200ff141b82 */ /* 0x000e640000000a00 */
[----:B-1----:R-:W-:-:S05]  /*0d30*/  @P1 IMAD.WIDE R30, R13, 0x4, R20 ;  /* 0x000000040d1e1825 */ /* 0x002fca00078e0214 */
[----:B------:R-:W-:Y:S04]  /*0d40*/  @P1 STG.E desc[UR8][R30.64], R35 ;  /* 0x000000231e001986 */ /* 0x000fe8000c101908 */
[----:B------:R-:W2:Y:S01]  /*0d50*/  LDG.E R20, desc[UR8][R18.64+0x8] ;  /* 0x0000080812147981 */ /* 0x000ea2000c1e1900 */
[----:B---3--:R-:W-:-:S03]  /*0d60*/  FADD R37, R11, R32 ;  /* 0x000000200b257221 */ /* 0x008fc60000000000 */
[----:B------:R-:W-:Y:S04]  /*0d70*/  @P1 STG.E desc[UR8][R18.64+0x4], R35 ;  /* 0x0000042312001986 */ /* 0x000fe8000c101908 */
[----:B------:R-:W1:Y:S01]  /*0d80*/  LDS R32, [R14+-0x4] ;  /* 0xfffffc000e207984 */ /* 0x000e620000000800 */
[----:B--2---:R-:W-:-:S13]  /*0d90*/  FSETP.GT.AND P0, PT, R20, R37, PT ;  /* 0x000000251400720b */ /* 0x004fda0003f04000 */
[----:B------:R-:W0:Y:S02]  /*0da0*/  @P0 LDC.64 R20, c[0x0][0x388] ;  /* 0x0000e200ff140b82 */ /* 0x000e240000000a00 */
[----:B0-----:R-:W-:-:S05]  /*0db0*/  @P0 IMAD.WIDE R28, R23, 0x4, R20 ;  /* 0x00000004171c0825 */ /* 0x001fca00078e0214 */
[----:B------:R-:W-:Y:S04]  /*0dc0*/  @P0 STG.E desc[UR8][R28.64], R37 ;  /* 0x000000251c000986 */ /* 0x000fe8000c101908 */
[----:B------:R-:W2:Y:S01]  /*0dd0*/  LDG.E R20, desc[UR8][R18.64+0xc] ;  /* 0x00000c0812147981 */ /* 0x000ea2000c1e1900 */
[----:B-1----:R-:W-:-:S03]  /*0de0*/  FADD R33, R11, R32 ;  /* 0x000000200b217221 */ /* 0x002fc60000000000 */
[----:B------:R-:W-:Y:S04]  /*0df0*/  @P0 STG.E desc[UR8][R18.64+0x8], R37 ;  /* 0x0000082512000986 */ /* 0x000fe8000c101908 */
[----:B------:R-:W0:Y:S01]  /*0e00*/  LDS R32, [R14] ;  /* 0x000000000e207984 */ /* 0x000e220000000800 */
[----:B--2---:R-:W-:-:S13]  /*0e10*/  FSETP.GT.AND P1, PT, R20, R33, PT ;  /* 0x000000211400720b */ /* 0x004fda0003f24000 */
[----:B------:R-:W1:Y:S02]  /*0e20*/  @P1 LDC.64 R20, c[0x0][0x388] ;  /* 0x0000e200ff141b82 */ /* 0x000e640000000a00 */
[----:B-1----:R-:W-:-:S05]  /*0e30*/  @P1 IMAD.WIDE R30, R17, 0x4, R20 ;  /* 0x00000004111e1825 */ /* 0x002fca00078e0214 */
[----:B------:R-:W-:Y:S04]  /*0e40*/  @P1 STG.E desc[UR8][R30.64], R33 ;  /* 0x000000211e001986 */ /* 0x000fe8000c101908 */
[----:B------:R-:W2:Y:S01]  /*0e50*/  LDG.E R20, desc[UR8][R18.64+0x10] ;  /* 0x0000100812147981 */ /* 0x000ea2000c1e1900 */
[----:B0-----:R-:W-:-:S03]  /*0e60*/  FADD R35, R11, R32 ;  /* 0x000000200b237221 */ /* 0x001fc60000000000 */
[----:B------:R-:W-:Y:S04]  /*0e70*/  @P1 STG.E desc[UR8][R18.64+0xc], R33 ;  /* 0x00000c2112001986 */ /* 0x000fe8000c101908 */
[----:B------:R-:W0:Y:S01]  /*0e80*/  LDS R32, [R14+0x4] ;  /* 0x000004000e207984 */ /* 0x000e220000000800 */
        /* <DEDUP_REMOVED lines=11> */
[----:B------:R1:W-:Y:S04]  /*0f40*/  @P1 STG.E desc[UR8][R30.64], R37 ;  /* 0x000000251e001986 */ /* 0x0003e8000c101908 */
[----:B------:R-:W2:Y:S01]  /*0f50*/  LDG.E R20, desc[UR8][R18.64+0x18] ;  /* 0x0000180812147981 */ /* 0x000ea2000c1e1900 */
[----:B0-----:R-:W-:-:S03]  /*0f60*/  FADD R33, R11, R32 ;  /* 0x000000200b217221 */ /* 0x001fc60000000000 */
[----:B------:R-:W-:Y:S04]  /*0f70*/  @P1 STG.E desc[UR8][R18.64+0x14], R37 ;  /* 0x0000142512001986 */ /* 0x000fe8000c101908 */
[----:B------:R-:W0:Y:S01]  /*0f80*/  LDS R32, [R14+0xc] ;  /* 0x00000c000e207984 */ /* 0x000e220000000800 */
[----:B-1----:R-:W1:Y:S01]  /*0f90*/  LDC R30, c[0x0][0x390] ;  /* 0x0000e400ff1e7b82 */ /* 0x002e620000000800 */
[----:B--2---:R-:W-:-:S13]  /*0fa0*/  FSETP.GT.AND P0, PT, R20, R33, PT ;  /* 0x000000211400720b */ /* 0x004fda0003f04000 */
[----:B------:R-:W2:Y:S02]  /*0fb0*/  @P0 LDC.64 R20, c[0x0][0x388] ;  /* 0x0000e200ff140b82 */ /* 0x000ea40000000a00 */
[----:B--2---:R-:W-:-:S05]  /*0fc0*/  @P0 IMAD.WIDE R28, R25, 0x4, R20 ;  /* 0x00000004191c0825 */ /* 0x004fca00078e0214 */
[----:B------:R2:W-:Y:S04]  /*0fd0*/  @P0 STG.E desc[UR8][R28.64], R33 ;  /* 0x000000211c000986 */ /* 0x0005e8000c101908 */
[----:B------:R-:W3:Y:S01]  /*0fe0*/  LDG.E R20, desc[UR8][R18.64+0x1c] ;  /* 0x00001c0812147981 */ /* 0x000ee2000c1e1900 */
[----:B0-----:R-:W-:Y:S01]  /*0ff0*/  FADD R31, R11, R32 ;  /* 0x000000200b1f7221 */ /* 0x001fe20000000000 */
[----:B------:R-:W-:Y:S01]  /*1000*/  VIADD R26, R26, 0x8 ;  /* 0x000000081a1a7836 */ /* 0x000fe20000000000 */
[----:B------:R-:W-:Y:S01]  /*1010*/  IADD3 R14, PT, PT, R14, 0x20, RZ ;  /* 0x000000200e0e7810 */ /* 0x000fe20007ffe0ff */
[----:B------:R2:W-:Y:S01]  /*1020*/  @P0 STG.E desc[UR8][R18.64+0x18], R33 ;  /* 0x0000182112000986 */ /* 0x0005e2000c101908 */
[----:B------:R-:W-:Y:S01]  /*1030*/  IADD3 R22, PT, PT, R22, 0x8, RZ ;  /* 0x0000000816167810 */ /* 0x000fe20007ffe0ff */
[----:B-1----:R-:W-:Y:S01]  /*1040*/  IMAD R23, R30, 0x8, R23 ;  /* 0x000000081e177824 */ /* 0x002fe200078e0217 */
[----:B------:R-:W-:-:S02]  /*1050*/  ISETP.NE.AND P0, PT, R26, RZ, PT ;  /* 0x000000ff1a00720c */ /* 0x000fc40003f05270 */
[C---:B------:R-:W-:Y:S02]  /*1060*/  LEA R24, R30.reuse, R24, 0x3 ;  /* 0x000000181e187211 */ /* 0x040fe400078e18ff */
[C---:B------:R-:W-:Y:S02]  /*1070*/  LEA R13, R30.reuse, R13, 0x3 ;  /* 0x0000000d1e0d7211 */ /* 0x040fe400078e18ff */
[C---:B------:R-:W-:Y:S02]  /*1080*/  LEA R17, R30.reuse, R17, 0x3 ;  /* 0x000000111e117211 */ /* 0x040fe400078e18ff */
[C---:B------:R-:W-:Y:S02]  /*1090*/  LEA R16, R30.reuse, R16, 0x3 ;  /* 0x000000101e107211 */ /* 0x040fe400078e18ff */
[C---:B------:R-:W-:Y:S02]  /*10a0*/  LEA R15, R30.reuse, R15, 0x3 ;  /* 0x0000000f1e0f7211 */ /* 0x040fe400078e18ff */
[----:B------:R-:W-:-:S02]  /*10b0*/  LEA R25, R30, R25, 0x3 ;  /* 0x000000191e197211 */ /* 0x000fc400078e18ff */
[----:B---3--:R-:W-:-:S13]  /*10c0*/  FSETP.GT.AND P1, PT, R20, R31, PT ;  /* 0x0000001f1400720b */ /* 0x008fda0003f24000 */
[----:B------:R-:W0:Y:S02]  /*10d0*/  @P1 LDC.64 R20, c[0x0][0x388] ;  /* 0x0000e200ff141b82 */ /* 0x000e240000000a00 */
[----:B0-----:R-:W-:-:S04]  /*10e0*/  @P1 IMAD.WIDE R20, R27, 0x4, R20 ;  /* 0x000000041b141825 */ /* 0x001fc800078e0214 */
[----:B------:R-:W-:Y:S01]  /*10f0*/  IMAD R27, R30, 0x8, R27 ;  /* 0x000000081e1b7824 */ /* 0x000fe200078e021b */
[----:B------:R2:W-:Y:S04]  /*1100*/  @P1 STG.E desc[UR8][R20.64], R31 ;  /* 0x0000001f14001986 */ /* 0x0005e8000c101908 */
[----:B------:R2:W-:Y:S01]  /*1110*/  @P1 STG.E desc[UR8][R18.64+0x1c], R31 ;  /* 0x00001c1f12001986 */ /* 0x0005e2000c101908 */
[----:B------:R-:W-:Y:S05]  /*1120*/  @P0 BRA `(.L_x_5) ;  /* 0xfffffff800c00947 */ /* 0x000fea000383ffff */
[----:B------:R-:W-:-:S07]  /*1130*/  MOV R13, R8 ;  /* 0x00000008000d7202 */ /* 0x000fce0000000f00 */
.L_x_4:
[----:B------:R-:W0:Y:S02]  /*1140*/  LDCU UR5, c[0x0][0x398] ;  /* 0x00007300ff0577ac */ /* 0x000e240008000800 */
[----:B0-----:R-:W-:-:S04]  /*1150*/  ULOP3.LUT UR6, UR5, 0x7, URZ, 0xc0, !UPT ;  /* 0x0000000705067892 */ /* 0x001fc8000f8ec0ff */
[----:B------:R-:W-:-:S09]  /*1160*/  UISETP.NE.AND UP0, UPT, UR6, URZ, UPT ;  /* 0x000000ff0600728c */ /* 0x000fd2000bf05270 */
[----:B------:R-:W-:Y:S05]  /*1170*/  BRA.U !UP0, `(.L_x_6) ;  /* 0x0000000508b07547 */ /* 0x000fea000b800000 */
[----:B------:R-:W-:Y:S02]  /*1180*/  ULOP3.LUT UR7, UR5, 0x3, URZ, 0xc0, !UPT ;  /* 0x0000000305077892 */ /* 0x000fe4000f8ec0ff */
[----:B------:R-:W-:Y:S02]  /*1190*/  UIADD3 UR5, UPT, UPT, UR6, -0x1, URZ ;  /* 0xffffffff06057890 */ /* 0x000fe4000fffe0ff */
[----:B------:R-:W-:Y:S02]  /*11a0*/  UISETP.NE.AND UP1, UPT, UR7, URZ, UPT ;  /* 0x000000ff0700728c */ /* 0x000fe4000bf25270 */
[----:B------:R-:W-:-:S09]  /*11b0*/  UISETP.GE.U32.AND UP0, UPT, UR5, 0x3, UPT ;  /* 0x000000030500788c */ /* 0x000fd2000bf06070 */
[----:B------:R-:W-:Y:S05]  /*11c0*/  BRA.U !UP0, `(.L_x_7) ;  /* 0x0000000108c87547 */ /* 0x000fea000b800000 */
[----:B------:R-:W0:Y:S01]  /*11d0*/  LDC.64 R14, c[0x0][0x380] ;  /* 0x0000e000ff0e7b82 */ /* 0x000e220000000a00 */
[----:B------:R-:W-:Y:S01]  /*11e0*/  IADD3 R17, PT, PT, R12, R13, RZ ;  /* 0x0000000d0c117210 */ /* 0x000fe20007ffe0ff */
[----:B--2---:R-:W2:Y:S01]  /*11f0*/  S2R R18, SR_TID.Y ;  /* 0x0000000000127919 */ /* 0x004ea20000002200 */
[----:B------:R-:W2:Y:S03]  /*1200*/  LDCU UR5, c[0x0][0x398] ;  /* 0x00007300ff0577ac */ /* 0x000ea60008000800 */
[----:B0-----:R-:W-:-:S05]  /*1210*/  IMAD.WIDE R14, R17, 0x4, R14 ;  /* 0x00000004110e7825 */ /* 0x001fca00078e020e */
[----:B------:R-:W3:Y:S01]  /*1220*/  LDG.E R16, desc[UR8][R14.64] ;  /* 0x000000080e107981 */ /* 0x000ee2000c1e1900 */
[----:B------:R-:W-:Y:S01]  /*1230*/  IADD3 R19, PT, PT, R3, UR4, RZ ;  /* 0x0000000403137c10 */ /* 0x000fe2000fffe0ff */
[----:B--2---:R-:W-:-:S05]  /*1240*/  IMAD R17, R18, UR5, R13 ;  /* 0x0000000512117c24 */ /* 0x004fca000f8e020d */
[----:B------:R-:W-:-:S05]  /*1250*/  LEA R18, R17, R0, 0x2 ;  /* 0x0000000011127211 */ /* 0x000fca00078e10ff */
[----:B------:R-:W1:Y:S04]  /*1260*/  LDS R20, [R18] ;  /* 0x0000000012147984 */ /* 0x000e680000000800 */
[----:B------:R-:W0:Y:S01]  /*1270*/  LDS R22, [R18+0x4] ;  /* 0x0000040012167984 */ /* 0x000e220000000800 */
[----:B-1----:R-:W-:-:S05]  /*1280*/  FADD R25, R11, R20 ;  /* 0x000000140b197221 */ /* 0x002fca0000000000 */
[----:B---3--:R-:W-:-:S13]  /*1290*/  FSETP.GT.AND P0, PT, R16, R25, PT ;  /* 0x000000191000720b */ /* 0x008fda0003f04000 */
[----:B------:R-:W1:Y:S01]  /*12a0*/  @P0 LDC.64 R16, c[0x0][0x388] ;  /* 0x0000e200ff100b82 */ /* 0x000e620000000a00 */
[----:B------:R-:W-:-:S04]  /*12b0*/  @P0 IMAD.IADD R20, R2, 0x1, R13 ;  /* 0x0000000102140824 */ /* 0x000fc800078e020d */
[----:B------:R-:W-:-:S04]  /*12c0*/  @P0 IMAD R21, R20, R30, R19 ;  /* 0x0000001e14150224 */ /* 0x000fc800078e0213 */
[----:B-1----:R-:W-:-:S05]  /*12d0*/  @P0 IMAD.WIDE R20, R21, 0x4, R16 ;  /* 0x0000000415140825 */ /* 0x002fca00078e0210 */
[----:B------:R-:W-:Y:S04]  /*12e0*/  @P0 STG.E desc[UR8][R20.64], R25 ;  /* 0x0000001914000986 */ /* 0x000fe8000c101908 */
[----:B------:R-:W2:Y:S01]  /*12f0*/  LDG.E R16, desc[UR8][R14.64+0x4] ;  /* 0x000004080e107981 */ /* 0x000ea2000c1e1900 */
[----:B0-----:R-:W-:-:S03]  /*1300*/  FADD R27, R11, R22 ;  /* 0x000000160b1b7221 */ /* 0x001fc60000000000 */
[----:B------:R-:W-:Y:S04]  /*1310*/  @P0 STG.E desc[UR8][R14.64], R25 ;  /* 0x000000190e000986 */ /* 0x000fe8000c101908 */
[----:B------:R-:W0:Y:S01]  /*1320*/  LDS R20, [R18+0x8] ;  /* 0x0000080012147984 */ /* 0x000e220000000800 */
[----:B--2---:R-:W-:-:S13]  /*1330*/  FSETP.GT.AND P1, PT, R16, R27, PT ;  /* 0x0000001b1000720b */ /* 0x004fda0003f24000 */
[----:B------:R-:W1:Y:S01]  /*1340*/  @P1 LDC.64 R16, c[0x0][0x388] ;  /* 0x0000e200ff101b82 */ /* 0x000e620000000a00 */
[----:B------:R-:W-:-:S05]  /*1350*/  @P1 IADD3 R23, PT, PT, R2, R13, RZ ;  /* 0x0000000d02171210 */ /* 0x000fca0007ffe0ff */
[----:B------:R-:W-:-:S05]  /*1360*/  @P1 IMAD R22, R23, R30, R30 ;  /* 0x0000001e17161224 */ /* 0x000fca00078e021e */
[----:B------:R-:W-:-:S05]  /*1370*/  @P1 IADD3 R23, PT, PT, R19, R22, RZ ;  /* 0x0000001613171210 */ /* 0x000fca0007ffe0ff */
        /* <DEDUP_REMOVED lines=8> */
[----:B------:R-:W-:-:S05]  /*1400*/  @P0 IADD3 R20, PT, PT, R13, 0x2, R2 ;  /* 0x000000020d140810 */ /* 0x000fca0007ffe002 */
[----:B------:R-:W-:-:S04]  /*1410*/  @P0 IMAD R21, R20, R30, R19 ;  /* 0x0000001e14150224 */ /* 0x000fc800078e0213 */
[----:B-1----:R-:W-:-:S05]  /*1420*/  @P0 IMAD.WIDE R20, R21, 0x4, R16 ;  /* 0x0000000415140825 */ /* 0x002fca00078e0210 */
[----:B------:R3:W-:Y:S04]  /*1430*/  @P0 STG.E desc[UR8][R20.64], R29 ;  /* 0x0000001d14000986 */ /* 0x0007e8000c101908 */
[----:B------:R-:W2:Y:S01]  /*1440*/  LDG.E R16, desc[UR8][R14.64+0xc] ;  /* 0x00000c080e107981 */ /* 0x000ea2000c1e1900 */
[----:B0-----:R-:W-:-:S03]  /*1450*/  FADD R23, R11, R22 ;  /* 0x000000160b177221 */ /* 0x001fc60000000000 */
[----:B------:R3:W-:Y:S02]  /*1460*/  @P0 STG.E desc[UR8][R14.64+0x8], R29 ;  /* 0x0000081d0e000986 */ /* 0x0007e4000c101908 */
[----:B--2---:R-:W-:-:S13]  /*1470*/  FSETP.GT.AND P1, PT, R16, R23, PT ;  /* 0x000000171000720b */ /* 0x004fda0003f24000 */
[----:B------:R-:W0:Y:S01]  /*1480*/  @P1 LDC.64 R16, c[0x0][0x388] ;  /* 0x0000e200ff101b82 */ /* 0x000e220000000a00 */
[C---:B------:R-:W-:Y:S02]  /*1490*/  @P1 IADD3 R22, PT, PT, R13.reuse, 0x3, R2 ;  /* 0x000000030d161810 */ /* 0x040fe40007ffe002 */
[----:B------:R-:W-:-:S03]  /*14a0*/  IADD3 R13, PT, PT, R13, 0x4, RZ ;  /* 0x000000040d0d7810 */ /* 0x000fc60007ffe0ff */
[----:B------:R-:W-:-:S04]  /*14b0*/  @P1 IMAD R19, R22, R30, R19 ;  /* 0x0000001e16131224 */ /* 0x000fc800078e0213 */
[----:B0-----:R-:W-:-:S05]  /*14c0*/  @P1 IMAD.WIDE R16, R19, 0x4, R16 ;  /* 0x0000000413101825 */ /* 0x001fca00078e0210 */
[----:B------:R3:W-:Y:S04]  /*14d0*/  @P1 STG.E desc[UR8][R16.64], R23 ;  /* 0x0000001710001986 */ /* 0x0007e8000c101908 */
[----:B------:R3:W-:Y:S02]  /*14e0*/  @P1 STG.E desc[UR8][R14.64+0xc], R23 ;  /* 0x00000c170e001986 */ /* 0x0007e4000c101908 */
.L_x_7:
[----:B------:R-:W-:Y:S05]  /*14f0*/  BRA.U !UP1, `(.L_x_6) ;  /* 0x0000000109d07547 */ /* 0x000fea000b800000 */
[----:B------:R-:W0:Y:S01]  /*1500*/  LDCU UR6, c[0x0][0x398] ;  /* 0x00007300ff0677ac */ /* 0x000e220008000800 */
[----:B------:R-:W-:Y:S02]  /*1510*/  UISETP.NE.AND UP1, UPT, UR7, 0x1, UPT ;  /* 0x000000010700788c */ /* 0x000fe4000bf25270 */
[----:B0-----:R-:W-:-:S07]  /*1520*/  ULOP3.LUT UP0, URZ, UR6, 0x1, URZ, 0xc0, !UPT ;  /* 0x0000000106ff7892 */ /* 0x001fce000f80c0ff */
[----:B------:R-:W-:Y:S05]  /*1530*/  BRA.U !UP1, `(.L_x_8) ;  /* 0x0000000109787547 */ /* 0x000fea000b800000 */
[----:B---3--:R-:W0:Y:S01]  /*1540*/  LDC.64 R14, c[0x0][0x380] ;  /* 0x0000e000ff0e7b82 */ /* 0x008e220000000a00 */
[----:B------:R-:W-:Y:S01]  /*1550*/  IADD3 R17, PT, PT, R12, R13, RZ ;  /* 0x0000000d0c117210 */ /* 0x000fe20007ffe0ff */
[----:B--2---:R-:W2:Y:S01]  /*1560*/  S2R R18, SR_TID.Y ;  /* 0x0000000000127919 */ /* 0x004ea20000002200 */
[----:B------:R-:W2:Y:S03]  /*1570*/  LDCU UR5, c[0x0][0x398] ;  /* 0x00007300ff0577ac */ /* 0x000ea60008000800 */
[----:B0-----:R-:W-:-:S05]  /*1580*/  IMAD.WIDE R14, R17, 0x4, R14 ;  /* 0x00000004110e7825 */ /* 0x001fca00078e020e */
[----:B------:R-:W3:Y:S01]  /*1590*/  LDG.E R16, desc[UR8][R14.64] ;  /* 0x000000080e107981 */ /* 0x000ee2000c1e1900 */
[----:B------:R-:W-:Y:S01]  /*15a0*/  IADD3 R24, PT, PT, R3, UR4, RZ ;  /* 0x0000000403187c10 */ /* 0x000fe2000fffe0ff */
[----:B--2---:R-:W-:-:S04]  /*15b0*/  IMAD R17, R18, UR5, R13 ;  /* 0x0000000512117c24 */ /* 0x004fc8000f8e020d */
[----:B------:R-:W-:-:S05]  /*15c0*/  IMAD R22, R17, 0x4, R0 ;  /* 0x0000000411167824 */ /* 0x000fca00078e0200 */
[----:B------:R-:W1:Y:S04]  /*15d0*/  LDS R18, [R22] ;  /* 0x0000000016127984 */ /* 0x000e680000000800 */
[----:B------:R-:W0:Y:S01]  /*15e0*/  LDS R20, [R22+0x4] ;  /* 0x0000040016147984 */ /* 0x000e220000000800 */
[----:B-1----:R-:W-:-:S05]  /*15f0*/  FADD R21, R11, R18 ;  /* 0x000000120b157221 */ /* 0x002fca0000000000 */
[----:B---3--:R-:W-:-:S13]  /*1600*/  FSETP.GT.AND P0, PT, R16, R21, PT ;  /* 0x000000151000720b */ /* 0x008fda0003f04000 */
[----:B------:R-:W1:Y:S01]  /*1610*/  @P0 LDC.64 R16, c[0x0][0x388] ;  /* 0x0000e200ff100b82 */ /* 0x000e620000000a00 */
[----:B------:R-:W-:-:S05]  /*1620*/  @P0 IADD3 R19, PT, PT, R2, R13, RZ ;  /* 0x0000000d02130210 */ /* 0x000fca0007ffe0ff */
        /* <DEDUP_REMOVED lines=8> */
[----:B------:R-:W-:Y:S01]  /*16b0*/  @P1 IADD3 R25, PT, PT, R2, R13, RZ ;  /* 0x0000000d02191210 */ /* 0x000fe20007ffe0ff */
[----:B------:R-:W-:-:S04]  /*16c0*/  VIADD R13, R13, 0x2 ;  /* 0x000000020d0d7836 */ /* 0x000fc80000000000 */
[----:B------:R-:W-:-:S05]  /*16d0*/  @P1 IMAD R25, R25, R30, R30 ;  /* 0x0000001e19191224 */ /* 0x000fca00078e021e */
[----:B------:R-:W-:-:S05]  /*16e0*/  @P1 IADD3 R25, PT, PT, R24, R25, RZ ;  /* 0x0000001918191210 */ /* 0x000fca0007ffe0ff */
[----:B0-----:R-:W-:-:S05]  /*16f0*/  @P1 IMAD.WIDE R16, R25, 0x4, R16 ;  /* 0x0000000419101825 */ /* 0x001fca00078e0210 */
[----:B------:R4:W-:Y:S04]  /*1700*/  @P1 STG.E desc[UR8][R16.64], R23 ;  /* 0x0000001710001986 */ /* 0x0009e8000c101908 */
[----:B------:R4:W-:Y:S02]  /*1710*/  @P1 STG.E desc[UR8][R14.64+0x4], R23 ;  /* 0x000004170e001986 */ /* 0x0009e4000c101908 */
.L_x_8:
[----:B------:R-:W-:Y:S05]  /*1720*/  BRA.U !UP0, `(.L_x_6) ;  /* 0x0000000108447547 */ /* 0x000fea000b800000 */
[----:B---34-:R-:W0:Y:S01]  /*1730*/  LDC.64 R14, c[0x0][0x380] ;  /* 0x0000e000ff0e7b82 */ /* 0x018e220000000a00 */
[----:B------:R-:W-:-:S05]  /*1740*/  IADD3 R17, PT, PT, R12, R13, RZ ;  /* 0x0000000d0c117210 */ /* 0x000fca0007ffe0ff */
[----:B0-----:R-:W-:-:S05]  /*1750*/  IMAD.WIDE R14, R17, 0x4, R14 ;  /* 0x00000004110e7825 */ /* 0x001fca00078e020e */
[----:B------:R-:W3:Y:S01]  /*1760*/  LDG.E R12, desc[UR8][R14.64] ;  /* 0x000000080e0c7981 */ /* 0x000ee2000c1e1900 */
[----:B------:R-:W0:Y:S02]  /*1770*/  S2R R16, SR_TID.Y ;  /* 0x0000000000107919 */ /* 0x000e240000002200 */
[----:B0-----:R-:W-:-:S05]  /*1780*/  IMAD R17, R16, UR6, R13 ;  /* 0x0000000610117c24 */ /* 0x001fca000f8e020d */
[----:B--2---:R-:W-:-:S06]  /*1790*/  LEA R18, R17, R0, 0x2 ;  /* 0x0000000011127211 */ /* 0x004fcc00078e10ff */
[----:B------:R-:W1:Y:S02]  /*17a0*/  LDS R18, [R18] ;  /* 0x0000000012127984 */ /* 0x000e640000000800 */
[----:B-1----:R-:W-:-:S05]  /*17b0*/  FADD R19, R11, R18 ;  /* 0x000000120b137221 */ /* 0x002fca0000000000 */
[----:B---3--:R-:W-:Y:S02]  /*17c0*/  FSETP.GT.AND P0, PT, R12, R19, PT ;  /* 0x000000130c00720b */ /* 0x008fe40003f04000 */
[----:B------:R-:W-:-:S11]  /*17d0*/  IADD3 R12, PT, PT, R3, UR4, RZ ;  /* 0x00000004030c7c10 */ /* 0x000fd6000fffe0ff */
[----:B------:R-:W0:Y:S01]  /*17e0*/  @P0 LDC.64 R16, c[0x0][0x388] ;  /* 0x0000e200ff100b82 */ /* 0x000e220000000a00 */
[----:B------:R-:W-:-:S05]  /*17f0*/  @P0 IADD3 R11, PT, PT, R2, R13, RZ ;  /* 0x0000000d020b0210 */ /* 0x000fca0007ffe0ff */
[----:B------:R-:W-:-:S04]  /*1800*/  @P0 IMAD R11, R11, R30, R12 ;  /* 0x0000001e0b0b0224 */ /* 0x000fc800078e020c */
[----:B0-----:R-:W-:-:S05]  /*1810*/  @P0 IMAD.WIDE R12, R11, 0x4, R16 ;  /* 0x000000040b0c0825 */ /* 0x001fca00078e0210 */
[----:B------:R0:W-:Y:S04]  /*1820*/  @P0 STG.E desc[UR8][R12.64], R19 ;  /* 0x000000130c000986 */ /* 0x0001e8000c101908 */
[----:B------:R0:W-:Y:S02]  /*1830*/  @P0 STG.E desc[UR8][R14.64], R19 ;  /* 0x000000130e000986 */ /* 0x0001e4000c101908 */
.L_x_6:
[----:B------:R-:W5:Y:S01]  /*1840*/  LDCU UR5, c[0x0][0x398] ;  /* 0x00007300ff0577ac */ /* 0x000f620008000800 */
[----:B------:R-:W-:-:S04]  /*1850*/  UIADD3 UR4, UPT, UPT, UR4, 0x1, URZ ;  /* 0x0000000104047890 */ /* 0x000fc8000fffe0ff */
[----:B-----5:R-:W-:-:S09]  /*1860*/  UISETP.NE.AND UP0, UPT, UR4, UR5, UPT ;  /* 0x000000050400728c */ /* 0x020fd2000bf05270 */
[----:B------:R-:W-:Y:S05]  /*1870*/  BRA.U UP0, `(.L_x_9) ;  /* 0xfffffff100687547 */ /* 0x000fea000b83ffff */
[----:B------:R-:W-:Y:S05]  /*1880*/  EXIT ;  /* 0x000000000000794d */ /* 0x000fea0003800000 */
.L_x_10:
[----:B------:R-:W-:-:S00]  /*1890*/  BRA `(.L_x_10) ;  /* 0xfffffffc00fc7947 */ /* 0x000fc0000383ffff */
[----:B------:R-:W-:-:S00]  /*18a0*/  NOP ;  /* 0x0000000000007918 */ /* 0x000fc00000000000 */
        /* <DEDUP_REMOVED lines=13> */
.L_x_13:


//--------------------- .text._Z12cudaB_kernelPfS_ii --------------------------
	.section	.text._Z12cudaB_kernelPfS_ii,"ax",@progbits
	.align	128
        .global         _Z12cudaB_kernelPfS_ii
        .type           _Z12cudaB_kernelPfS_ii,@function
        .size           _Z12cudaB_kernelPfS_ii,(.L_x_14 - _Z12cudaB_kernelPfS_ii)
        .other          _Z12cudaB_kernelPfS_ii,@"STO_CUDA_ENTRY STV_DEFAULT"
_Z12cudaB_kernelPfS_ii:
.text._Z12cudaB_kernelPfS_ii:
[----:B------:R-:W-:Y:S01]  /*0000*/  LDC R1, c[0x0][0x37c] ;  /* 0x0000df00ff017b82 */ /* 0x000fe20000000800 */
[----:B------:R-:W0:Y:S07]  /*0010*/  S2R R12, SR_TID.X ;  /* 0x00000000000c7919 */ /* 0x000e2e0000002100 */
[----:B------:R-:W0:Y:S01]  /*0020*/  S2UR UR4, SR_CTAID.X ;  /* 0x00000000000479c3 */ /* 0x000e220000002500 */
[----:B------:R-:W1:Y:S07]  /*0030*/  LDCU.64 UR6, c[0x0][0x358] ;  /* 0x00006b00ff0677ac */ /* 0x000e6e0008000a00 */
[----:B------:R-:W0:Y:S08]  /*0040*/  LDC R11, c[0x0][0x360] ;  /* 0x0000d800ff0b7b82 */ /* 0x000e300000000800 */
[----:B------:R-:W2:Y:S08]  /*0050*/  LDC.64 R2, c[0x0][0x390] ;  /* 0x0000e400ff027b82 */ /* 0x000eb00000000a00 */
[----:B------:R-:W3:Y:S01]  /*0060*/  LDC.64 R4, c[0x0][0x388] ;  /* 0x0000e200ff047b82 */ /* 0x000ee20000000a00 */
[----:B0-----:R-:W-:-:S04]  /*0070*/  IMAD R11, R11, UR4, R12 ;  /* 0x000000040b0b7c24 */ /* 0x001fc8000f8e020c */
[----:B--2---:R-:W-:-:S04]  /*0080*/  IMAD R7, R3, R2, R11 ;  /* 0x0000000203077224 */ /* 0x004fc800078e020b */
[----:B---3--:R-:W-:-:S05]  /*0090*/  IMAD.WIDE R6, R7, 0x4, R4 ;  /* 0x0000000407067825 */ /* 0x008fca00078e0204 */
[----:B-1----:R0:W2:Y:S01]  /*00a0*/  LDG.E R10, desc[UR6][R6.64] ;  /* 0x00000006060a7981 */ /* 0x0020a2000c1e1900 */
[----:B------:R-:W1:Y:S01]  /*00b0*/  S2UR UR4, SR_CTAID.Y ;  /* 0x00000000000479c3 */ /* 0x000e620000002600 */
[----:B------:R-:W-:Y:S01]  /*00c0*/  IMAD R8, R2, R2, RZ ;  /* 0x0000000202087224 */ /* 0x000fe200078e02ff */
[----:B------:R-:W1:Y:S06]  /*00d0*/  S2R R9, SR_TID.Y ;  /* 0x0000000000097919 */ /* 0x000e6c0000002200 */
[----:B------:R-:W1:Y:S08]  /*00e0*/  LDC R0, c[0x0][0x364] ;  /* 0x0000d900ff007b82 */ /* 0x000e700000000800 */
[----:B------:R-:W3:Y:S01]  /*00f0*/  S2UR UR5, SR_CgaCtaId ;  /* 0x00000000000579c3 */ /* 0x000ee20000008800 */
[----:B-1----:R-:W-:Y:S01]  /*0100*/  IMAD R0, R0, UR4, R9 ;  /* 0x0000000400007c24 */ /* 0x002fe2000f8e0209 */
[----:B------:R-:W-:-:S03]  /*0110*/  UMOV UR4, 0x400 ;  /* 0x0000040000047882 */ /* 0x000fc60000000000 */
[----:B------:R-:W-:Y:S01]  /*0120*/  IMAD R13, R11, R2, R0 ;  /* 0x000000020b0d7224 */ /* 0x000fe200078e0200 */
[----:B---3--:R-:W-:-:S04]  /*0130*/  ULEA UR4, UR5, UR4, 0x18 ;  /* 0x0000000405047291 */ /* 0x008fc8000f8ec0ff */
[----:B------:R-:W-:Y:S02]  /*0140*/  ISETP.GE.AND P0, PT, R13, R8, PT ;  /* 0x000000080d00720c */ /* 0x000fe40003f06270 */
[----:B0-----:R-:W-:-:S05]  /*0150*/  LEA R7, R12, UR4, 0x2 ;  /* 0x000000040c077c11 */ /* 0x001fca000f8e10ff */
[----:B--2---:R0:W-:Y:S06]  /*0160*/  STS [R7], R10 ;  /* 0x0000000a07007388 */ /* 0x0041ec0000000800 */
[----:B------:R-:W-:Y:S05]  /*0170*/  @P0 EXIT ;  /* 0x000000000000094d */ /* 0x000fea0003800000 */
[----:B0-----:R-:W0:Y:S01]  /*0180*/  LDC.64 R6, c[0x0][0x380] ;  /* 0x0000e000ff067b82 */ /* 0x001e220000000a00 */
[----:B------:R-:W-:-:S04]  /*0190*/  IMAD R9, R3, R2, R0 ;  /* 0x0000000203097224 */ /* 0x000fc800078e0200 */
[----:B0-----:R-:W-:-:S04]  /*01a0*/  IMAD.WIDE R8, R9, 0x4, R6 ;  /* 0x0000000409087825 */ /* 0x001fc800078e0206 */
[----:B------:R-:W-:Y:S02]  /*01b0*/  IMAD.WIDE R6, R13, 0x4, R6 ;  /* 0x000000040d067825 */ /* 0x000fe400078e0206 */
[----:B------:R-:W2:Y:S04]  /*01c0*/  LDG.E R9, desc[UR6][R8.64] ;  /* 0x0000000608097981 */ /* 0x000ea8000c1e1900 */
[----:B------:R-:W3:Y:S01]  /*01d0*/  LDG.E R3, desc[UR6][R6.64] ;  /* 0x0000000606037981 */ /* 0x000ee2000c1e1900 */
[----:B--2---:R-:W-:-:S05]  /*01e0*/  FADD R13, R10, R9 ;  /* 0x000000090a0d7221 */ /* 0x004fca0000000000 */
[----:B---3--:R-:W-:-:S13]  /*01f0*/  FSETP.GT.AND P0, PT, R3, R13, PT ;  /* 0x0000000d0300720b */ /* 0x008fda0003f04000 */
[----:B------:R-:W-:Y:S05]  /*0200*/  @!P0 EXIT ;  /* 0x000000000000894d */ /* 0x000fea0003800000 */
[----:B------:R-:W-:-:S04]  /*0210*/  IMAD R11, R0, R2, R11 ;  /* 0x00000002000b7224 */ /* 0x000fc800078e020b */
[----:B------:R-:W-:-:S05]  /*0220*/  IMAD.WIDE R4, R11, 0x4, R4 ;  /* 0x000000040b047825 */ /* 0x000fca00078e0204 */
[----:B------:R-:W-:Y:S04]  /*0230*/  STG.E desc[UR6][R4.64], R13 ;  /* 0x0000000d04007986 */ /* 0x000fe8000c101906 */
[----:B------:R-:W-:Y:S01]  /*0240*/  STG.E desc[UR6][R6.64], R13 ;  /* 0x0000000d06007986 */ /* 0x000fe2000c101906 */
[----:B------:R-:W-:Y:S05]  /*0250*/  EXIT ;  /* 0x000000000000794d */ /* 0x000fea0003800000 */
.L_x_11:
        /* <DEDUP_REMOVED lines=10> */
.L_x_14:


//--------------------- .text._Z12cudaA_kernelPfS_ii --------------------------
	.section	.text._Z12cudaA_kernelPfS_ii,"ax",@progbits
	.align	128
        .global         _Z12cudaA_kernelPfS_ii
        .type           _Z12cudaA_kernelPfS_ii,@function
        .size           _Z12cudaA_kernelPfS_ii,(.L_x_15 - _Z12cudaA_kernelPfS_ii)
        .other          _Z12cudaA_kernelPfS_ii,@"STO_CUDA_ENTRY STV_DEFAULT"
_Z12cudaA_kernelPfS_ii:
.text._Z12cudaA_kernelPfS_ii:
[----:B------:R-:W-:Y:S01]  /*0000*/  LDC R1, c[0x0][0x37c] ;  /* 0x0000df00ff017b82 */ /* 0x000fe20000000800 */
[----:B------:R-:W0:Y:S07]  /*0010*/  S2R R3, SR_TID.X ;  /* 0x0000000000037919 */ /* 0x000e2e0000002100 */
[----:B------:R-:W0:Y:S01]  /*0020*/  LDC R0, c[0x0][0x360] ;  /* 0x0000d800ff007b82 */ /* 0x000e220000000800 */
[----:B------:R-:W1:Y:S01]  /*0030*/  LDCU UR6, c[0x0][0x390] ;  /* 0x00007200ff0677ac */ /* 0x000e620008000800 */
[----:B------:R-:W2:Y:S06]  /*0040*/  S2R R2, SR_TID.Y ;  /* 0x0000000000027919 */ /* 0x000eac0000002200 */
[----:B------:R-:W0:Y:S08]  /*0050*/  S2UR UR4, SR_CTAID.X ;  /* 0x00000000000479c3 */ /* 0x000e300000002500 */
[----:B------:R-:W2:Y:S08]  /*0060*/  S2UR UR5, SR_CTAID.Y ;  /* 0x00000000000579c3 */ /* 0x000eb00000002600 */
[----:B------:R-:W2:Y:S01]  /*0070*/  LDC R7, c[0x0][0x364] ;  /* 0x0000d900ff077b82 */ /* 0x000ea20000000800 */
[----:B0-----:R-:W-:Y:S01]  /*0080*/  IMAD R0, R0, UR4, R3 ;  /* 0x0000000400007c24 */ /* 0x001fe2000f8e0203 */
[----:B-1----:R-:W-:Y:S01]  /*0090*/  UIMAD UR4, UR6, UR6, URZ ;  /* 0x00000006060472a4 */ /* 0x002fe2000f8e02ff */
[----:B--2---:R-:W-:-:S04]  /*00a0*/  IMAD R7, R7, UR5, R2 ;  /* 0x0000000507077c24 */ /* 0x004fc8000f8e0202 */
[----:B------:R-:W-:Y:S02]  /*00b0*/  IMAD R11, R0, UR6, R7 ;  /* 0x00000006000b7c24 */ /* 0x000fe4000f8e0207 */
[----:B------:R-:W-:-:S05]  /*00c0*/  IMAD R10, R7, UR6, R0 ;  /* 0x00000006070a7c24 */ /* 0x000fca000f8e0200 */
[----:B------:R-:W-:-:S04]  /*00d0*/  VIMNMX R2, PT, PT, R11, R10, !PT ;  /* 0x0000000a0b027248 */ /* 0x000fc80007fe0100 */
[----:B------:R-:W-:-:S13]  /*00e0*/  ISETP.GE.AND P0, PT, R2, UR4, PT ;  /* 0x0000000402007c0c */ /* 0x000fda000bf06270 */
[----:B------:R-:W-:Y:S05]  /*00f0*/  @P0 EXIT ;  /* 0x000000000000094d */ /* 0x000fea0003800000 */
[----:B------:R-:W0:Y:S01]  /*0100*/  LDC R6, c[0x0][0x394] ;  /* 0x0000e500ff067b82 */ /* 0x000e220000000800 */
[----:B------:R-:W1:Y:S07]  /*0110*/  LDCU.64 UR4, c[0x0][0x358] ;  /* 0x00006b00ff0477ac */ /* 0x000e6e0008000a00 */
[----:B------:R-:W2:Y:S08]  /*0120*/  LDC.64 R4, c[0x0][0x380] ;  /* 0x0000e000ff047b82 */ /* 0x000eb00000000a00 */
[----:B------:R-:W3:Y:S01]  /*0130*/  LDC.64 R2, c[0x0][0x388] ;  /* 0x0000e200ff027b82 */ /* 0x000ee20000000a00 */
[----:B0-----:R-:W-:-:S02]  /*0140*/  IMAD R9, R6, UR6, R7 ;  /* 0x0000000606097c24 */ /* 0x001fc4000f8e0207 */
[----:B------:R-:W-:Y:S02]  /*0150*/  IMAD R7, R6, UR6, R0 ;  /* 0x0000000606077c24 */ /* 0x000fe4000f8e0200 */
[----:B--2---:R-:W-:-:S04]  /*0160*/  IMAD.WIDE R8, R9, 0x4, R4 ;  /* 0x0000000409087825 */ /* 0x004fc800078e0204 */
[----:B------:R-:W-:Y:S02]  /*0170*/  IMAD.WIDE R4, R11, 0x4, R4 ;  /* 0x000000040b047825 */ /* 0x000fe400078e0204 */
[----:B-1----:R-:W2:Y:S02]  /*0180*/  LDG.E R9, desc[UR4][R8.64] ;  /* 0x0000000408097981 */ /* 0x002ea4000c1e1900 */
[----:B---3--:R-:W-:Y:S02]  /*0190*/  IMAD.WIDE R6, R7, 0x4, R2 ;  /* 0x0000000407067825 */ /* 0x008fe400078e0202 */
[----:B------:R-:W3:Y:S04]  /*01a0*/  LDG.E R0, desc[UR4][R4.64] ;  /* 0x0000000404007981 */ /* 0x000ee8000c1e1900 */
[----:B------:R-:W2:Y:S02]  /*01b0*/  LDG.E R6, desc[UR4][R6.64] ;  /* 0x0000000406067981 */ /* 0x000ea4000c1e1900 */
[----:B--2---:R-:W-:-:S05]  /*01c0*/  FADD R11, R6, R9 ;  /* 0x00000009060b7221 */ /* 0x004fca0000000000 */
[----:B---3--:R-:W-:-:S13]  /*01d0*/  FSETP.GT.AND P0, PT, R0, R11, PT ;  /* 0x0000000b0000720b */ /* 0x008fda0003f04000 */
[----:B------:R-:W-:Y:S05]  /*01e0*/  @!P0 EXIT ;  /* 0x000000000000894d */ /* 0x000fea0003800000 */
[----:B------:R-:W-:-:S05]  /*01f0*/  IMAD.WIDE R2, R10, 0x4, R2 ;  /* 0x000000040a027825 */ /* 0x000fca00078e0202 */
[----:B------:R-:W-:Y:S04]  /*0200*/  STG.E desc[UR4][R2.64], R11 ;  /* 0x0000000b02007986 */ /* 0x000fe8000c101904 */
[----:B------:R-:W-:Y:S01]  /*0210*/  STG.E desc[UR4][R4.64], R11 ;  /* 0x0000000b04007986 */ /* 0x000fe2000c101904 */
[----:B------:R-:W-:Y:S05]  /*0220*/  EXIT ;  /* 0x000000000000794d */ /* 0x000fea0003800000 */
.L_x_12:
        /* <DEDUP_REMOVED lines=13> */
.L_x_15:


//--------------------- .nv.shared._Z12cudaC_kernelPfS_iii --------------------------
	.section	.nv.shared._Z12cudaC_kernelPfS_iii,"aw",@nobits
	.sectionflags	@""
	.align	16
	.zero		1024


//--------------------- .nv.shared.reserved.0     --------------------------
	.section	.nv.shared.reserved.0,"aw",@nobits
	.weak		__nv_reservedSMEM_offset_0_alias
	.size		__nv_reservedSMEM_offset_0_alias, 0, 64
	.other		__nv_reservedSMEM_offset_0_alias,@"STO_CUDA_RESERVED_SHARED STV_DEFAULT"
__nv_reservedSMEM_offset_0_alias:
	.zero		0
	.zero		64


//--------------------- .nv.shared._Z12cudaB_kernelPfS_ii --------------------------
	.section	.nv.shared._Z12cudaB_kernelPfS_ii,"aw",@nobits
	.sectionflags	@""
	.align	16
	.zero		1024


//--------------------- .nv.shared._Z12cudaA_kernelPfS_ii --------------------------
	.section	.nv.shared._Z12cudaA_kernelPfS_ii,"aw",@nobits
	.sectionflags	@""
	.align	16
	.zero		1024


//--------------------- .nv.constant0._Z12cudaC_kernelPfS_iii --------------------------
	.section	.nv.constant0._Z12cudaC_kernelPfS_iii,"a",@progbits
	.sectionflags	@""
	.align	4
.nv.constant0._Z12cudaC_kernelPfS_iii:
	.zero		924


//--------------------- .nv.constant0._Z12cudaB_kernelPfS_ii --------------------------
	.section	.nv.constant0._Z12cudaB_kernelPfS_ii,"a",@progbits
	.sectionflags	@""
	.align	4
.nv.constant0._Z12cudaB_kernelPfS_ii:
	.zero		920


//--------------------- .nv.constant0._Z12cudaA_kernelPfS_ii --------------------------
	.section	.nv.constant0._Z12cudaA_kernelPfS_ii,"a",@progbits
	.sectionflags	@""
	.align	4
.nv.constant0._Z12cudaA_kernelPfS_ii:
	.zero		920


//--------------------- SYMBOLS --------------------------

	.type		.nv.reservedSmem.offset0,@object
	.size		.nv.reservedSmem.offset0,0x4
	.type		.nv.reservedSmem.cap,@object
	.size		.nv.reservedSmem.cap,0x4
